//
// Generated by NVIDIA NVVM Compiler
//
// Compiler Build ID: CL-36424714
// Cuda compilation tools, release 13.0, V13.0.88
// Based on NVVM 20.0.0
//

.version 9.0
.target sm_100
.address_size 64

	// .globl	_Z18initialize_latticeP7ComplexS0_S0_S0_P17curandStateXORWOWif
.global .align 4 .b8 precalc_xorwow_matrix[102400];
.global .align 4 .b8 precalc_xorwow_offset_matrix[102400];
.global .align 4 .b8 mrg32k3aM1[2304];
.global .align 4 .b8 mrg32k3aM2[2304];
.global .align 4 .b8 mrg32k3aM1SubSeq[2016];
.global .align 4 .b8 mrg32k3aM2SubSeq[2016];
.global .align 4 .b8 mrg32k3aM1Seq[2304];
.global .align 4 .b8 mrg32k3aM2Seq[2304];
.const .align 8 .b8 __cr_lgamma_table[72];

.visible .entry _Z18initialize_latticeP7ComplexS0_S0_S0_P17curandStateXORWOWif(
	.param .u64 .ptr .align 1 _Z18initialize_latticeP7ComplexS0_S0_S0_P17curandStateXORWOWif_param_0,
	.param .u64 .ptr .align 1 _Z18initialize_latticeP7ComplexS0_S0_S0_P17curandStateXORWOWif_param_1,
	.param .u64 .ptr .align 1 _Z18initialize_latticeP7ComplexS0_S0_S0_P17curandStateXORWOWif_param_2,
	.param .u64 .ptr .align 1 _Z18initialize_latticeP7ComplexS0_S0_S0_P17curandStateXORWOWif_param_3,
	.param .u64 .ptr .align 1 _Z18initialize_latticeP7ComplexS0_S0_S0_P17curandStateXORWOWif_param_4,
	.param .u32 _Z18initialize_latticeP7ComplexS0_S0_S0_P17curandStateXORWOWif_param_5,
	.param .f32 _Z18initialize_latticeP7ComplexS0_S0_S0_P17curandStateXORWOWif_param_6
)
{
	.reg .pred 	%p<27>;
	.reg .b32 	%r<477>;
	.reg .b32 	%f<54>;
	.reg .b64 	%rd<33>;

	ld.param.u64 	%rd9, [_Z18initialize_latticeP7ComplexS0_S0_S0_P17curandStateXORWOWif_param_1];
	ld.param.u64 	%rd11, [_Z18initialize_latticeP7ComplexS0_S0_S0_P17curandStateXORWOWif_param_3];
	ld.param.u64 	%rd12, [_Z18initialize_latticeP7ComplexS0_S0_S0_P17curandStateXORWOWif_param_4];
	ld.param.u32 	%r204, [_Z18initialize_latticeP7ComplexS0_S0_S0_P17curandStateXORWOWif_param_5];
	ld.param.f32 	%f1, [_Z18initialize_latticeP7ComplexS0_S0_S0_P17curandStateXORWOWif_param_6];
	mov.u32 	%r205, %ctaid.x;
	mov.u32 	%r206, %ntid.x;
	mov.u32 	%r207, %tid.x;
	mad.lo.s32 	%r1, %r205, %r206, %r207;
	setp.gt.s32 	%p1, %r1, 2097151;
	@%p1 bra 	$L__BB0_44;
	cvta.to.global.u64 	%rd13, %rd12;
	cvt.s64.s32 	%rd1, %r1;
	mul.wide.s32 	%rd14, %r1, 48;
	add.s64 	%rd2, %rd13, %rd14;
	xor.b32  	%r208, %r204, -1429050551;
	mul.lo.s32 	%r209, %r208, 1099087573;
	setp.gt.s32 	%p2, %r204, -1;
	selp.b32 	%r210, -644748465, -1947113066, %p2;
	add.s32 	%r211, %r210, %r209;
	add.s32 	%r2, %r211, 6615241;
	add.s32 	%r387, %r209, 123456789;
	st.global.v2.u32 	[%rd2], {%r2, %r387};
	xor.b32  	%r388, %r209, 362436069;
	add.s32 	%r389, %r210, 521288629;
	st.global.v2.u32 	[%rd2+8], {%r388, %r389};
	xor.b32  	%r390, %r210, 88675123;
	add.s32 	%r391, %r209, 5783321;
	st.global.v2.u32 	[%rd2+16], {%r390, %r391};
	setp.eq.s32 	%p3, %r1, 0;
	@%p3 bra 	$L__BB0_43;
	mov.b32 	%r373, 0;
	mov.u64 	%rd16, precalc_xorwow_matrix;
	mov.u64 	%rd32, %rd1;
$L__BB0_3:
	and.b64  	%rd4, %rd32, 3;
	setp.eq.s64 	%p4, %rd4, 0;
	@%p4 bra 	$L__BB0_42;
	mul.wide.u32 	%rd15, %r373, 3200;
	add.s64 	%rd5, %rd16, %rd15;
	cvt.u32.u64 	%r14, %rd4;
	mov.b32 	%r374, 0;
$L__BB0_5:
	mov.b32 	%r387, 0;
	mov.u32 	%r388, %r387;
	mov.u32 	%r389, %r387;
	mov.u32 	%r390, %r387;
	mov.u32 	%r391, %r387;
	mov.u32 	%r380, %r387;
$L__BB0_6:
	mul.wide.u32 	%rd17, %r380, 4;
	add.s64 	%rd18, %rd2, %rd17;
	ld.global.u32 	%r22, [%rd18+4];
	shl.b32 	%r23, %r380, 5;
	mov.b32 	%r386, 0;
$L__BB0_7:
	.pragma "nounroll";
	shr.u32 	%r216, %r22, %r386;
	and.b32  	%r217, %r216, 1;
	setp.eq.b32 	%p5, %r217, 1;
	not.pred 	%p6, %p5;
	add.s32 	%r218, %r23, %r386;
	mul.lo.s32 	%r219, %r218, 5;
	mul.wide.u32 	%rd19, %r219, 4;
	add.s64 	%rd6, %rd5, %rd19;
	@%p6 bra 	$L__BB0_9;
	ld.global.u32 	%r220, [%rd6];
	xor.b32  	%r387, %r387, %r220;
	ld.global.u32 	%r221, [%rd6+4];
	xor.b32  	%r388, %r388, %r221;
	ld.global.u32 	%r222, [%rd6+8];
	xor.b32  	%r389, %r389, %r222;
	ld.global.u32 	%r223, [%rd6+12];
	xor.b32  	%r390, %r390, %r223;
	ld.global.u32 	%r224, [%rd6+16];
	xor.b32  	%r391, %r391, %r224;
$L__BB0_9:
	and.b32  	%r226, %r216, 2;
	setp.eq.s32 	%p7, %r226, 0;
	@%p7 bra 	$L__BB0_11;
	ld.global.u32 	%r227, [%rd6+20];
	xor.b32  	%r387, %r387, %r227;
	ld.global.u32 	%r228, [%rd6+24];
	xor.b32  	%r388, %r388, %r228;
	ld.global.u32 	%r229, [%rd6+28];
	xor.b32  	%r389, %r389, %r229;
	ld.global.u32 	%r230, [%rd6+32];
	xor.b32  	%r390, %r390, %r230;
	ld.global.u32 	%r231, [%rd6+36];
	xor.b32  	%r391, %r391, %r231;
$L__BB0_11:
	and.b32  	%r233, %r216, 4;
	setp.eq.s32 	%p8, %r233, 0;
	@%p8 bra 	$L__BB0_13;
	ld.global.u32 	%r234, [%rd6+40];
	xor.b32  	%r387, %r387, %r234;
	ld.global.u32 	%r235, [%rd6+44];
	xor.b32  	%r388, %r388, %r235;
	ld.global.u32 	%r236, [%rd6+48];
	xor.b32  	%r389, %r389, %r236;
	ld.global.u32 	%r237, [%rd6+52];
	xor.b32  	%r390, %r390, %r237;
	ld.global.u32 	%r238, [%rd6+56];
	xor.b32  	%r391, %r391, %r238;
$L__BB0_13:
	and.b32  	%r240, %r216, 8;
	setp.eq.s32 	%p9, %r240, 0;
	@%p9 bra 	$L__BB0_15;
	ld.global.u32 	%r241, [%rd6+60];
	xor.b32  	%r387, %r387, %r241;
	ld.global.u32 	%r242, [%rd6+64];
	xor.b32  	%r388, %r388, %r242;
	ld.global.u32 	%r243, [%rd6+68];
	xor.b32  	%r389, %r389, %r243;
	ld.global.u32 	%r244, [%rd6+72];
	xor.b32  	%r390, %r390, %r244;
	ld.global.u32 	%r245, [%rd6+76];
	xor.b32  	%r391, %r391, %r245;
$L__BB0_15:
	and.b32  	%r247, %r216, 16;
	setp.eq.s32 	%p10, %r247, 0;
	@%p10 bra 	$L__BB0_17;
	ld.global.u32 	%r248, [%rd6+80];
	xor.b32  	%r387, %r387, %r248;
	ld.global.u32 	%r249, [%rd6+84];
	xor.b32  	%r388, %r388, %r249;
	ld.global.u32 	%r250, [%rd6+88];
	xor.b32  	%r389, %r389, %r250;
	ld.global.u32 	%r251, [%rd6+92];
	xor.b32  	%r390, %r390, %r251;
	ld.global.u32 	%r252, [%rd6+96];
	xor.b32  	%r391, %r391, %r252;
$L__BB0_17:
	and.b32  	%r254, %r216, 32;
	setp.eq.s32 	%p11, %r254, 0;
	@%p11 bra 	$L__BB0_19;
	ld.global.u32 	%r255, [%rd6+100];
	xor.b32  	%r387, %r387, %r255;
	ld.global.u32 	%r256, [%rd6+104];
	xor.b32  	%r388, %r388, %r256;
	ld.global.u32 	%r257, [%rd6+108];
	xor.b32  	%r389, %r389, %r257;
	ld.global.u32 	%r258, [%rd6+112];
	xor.b32  	%r390, %r390, %r258;
	ld.global.u32 	%r259, [%rd6+116];
	xor.b32  	%r391, %r391, %r259;
$L__BB0_19:
	and.b32  	%r261, %r216, 64;
	setp.eq.s32 	%p12, %r261, 0;
	@%p12 bra 	$L__BB0_21;
	ld.global.u32 	%r262, [%rd6+120];
	xor.b32  	%r387, %r387, %r262;
	ld.global.u32 	%r263, [%rd6+124];
	xor.b32  	%r388, %r388, %r263;
	ld.global.u32 	%r264, [%rd6+128];
	xor.b32  	%r389, %r389, %r264;
	ld.global.u32 	%r265, [%rd6+132];
	xor.b32  	%r390, %r390, %r265;
	ld.global.u32 	%r266, [%rd6+136];
	xor.b32  	%r391, %r391, %r266;
$L__BB0_21:
	and.b32  	%r268, %r216, 128;
	setp.eq.s32 	%p13, %r268, 0;
	@%p13 bra 	$L__BB0_23;
	ld.global.u32 	%r269, [%rd6+140];
	xor.b32  	%r387, %r387, %r269;
	ld.global.u32 	%r270, [%rd6+144];
	xor.b32  	%r388, %r388, %r270;
	ld.global.u32 	%r271, [%rd6+148];
	xor.b32  	%r389, %r389, %r271;
	ld.global.u32 	%r272, [%rd6+152];
	xor.b32  	%r390, %r390, %r272;
	ld.global.u32 	%r273, [%rd6+156];
	xor.b32  	%r391, %r391, %r273;
$L__BB0_23:
	and.b32  	%r275, %r216, 256;
	setp.eq.s32 	%p14, %r275, 0;
	@%p14 bra 	$L__BB0_25;
	ld.global.u32 	%r276, [%rd6+160];
	xor.b32  	%r387, %r387, %r276;
	ld.global.u32 	%r277, [%rd6+164];
	xor.b32  	%r388, %r388, %r277;
	ld.global.u32 	%r278, [%rd6+168];
	xor.b32  	%r389, %r389, %r278;
	ld.global.u32 	%r279, [%rd6+172];
	xor.b32  	%r390, %r390, %r279;
	ld.global.u32 	%r280, [%rd6+176];
	xor.b32  	%r391, %r391, %r280;
$L__BB0_25:
	and.b32  	%r282, %r216, 512;
	setp.eq.s32 	%p15, %r282, 0;
	@%p15 bra 	$L__BB0_27;
	ld.global.u32 	%r283, [%rd6+180];
	xor.b32  	%r387, %r387, %r283;
	ld.global.u32 	%r284, [%rd6+184];
	xor.b32  	%r388, %r388, %r284;
	ld.global.u32 	%r285, [%rd6+188];
	xor.b32  	%r389, %r389, %r285;
	ld.global.u32 	%r286, [%rd6+192];
	xor.b32  	%r390, %r390, %r286;
	ld.global.u32 	%r287, [%rd6+196];
	xor.b32  	%r391, %r391, %r287;
$L__BB0_27:
	and.b32  	%r289, %r216, 1024;
	setp.eq.s32 	%p16, %r289, 0;
	@%p16 bra 	$L__BB0_29;
	ld.global.u32 	%r290, [%rd6+200];
	xor.b32  	%r387, %r387, %r290;
	ld.global.u32 	%r291, [%rd6+204];
	xor.b32  	%r388, %r388, %r291;
	ld.global.u32 	%r292, [%rd6+208];
	xor.b32  	%r389, %r389, %r292;
	ld.global.u32 	%r293, [%rd6+212];
	xor.b32  	%r390, %r390, %r293;
	ld.global.u32 	%r294, [%rd6+216];
	xor.b32  	%r391, %r391, %r294;
$L__BB0_29:
	and.b32  	%r296, %r216, 2048;
	setp.eq.s32 	%p17, %r296, 0;
	@%p17 bra 	$L__BB0_31;
	ld.global.u32 	%r297, [%rd6+220];
	xor.b32  	%r387, %r387, %r297;
	ld.global.u32 	%r298, [%rd6+224];
	xor.b32  	%r388, %r388, %r298;
	ld.global.u32 	%r299, [%rd6+228];
	xor.b32  	%r389, %r389, %r299;
	ld.global.u32 	%r300, [%rd6+232];
	xor.b32  	%r390, %r390, %r300;
	ld.global.u32 	%r301, [%rd6+236];
	xor.b32  	%r391, %r391, %r301;
$L__BB0_31:
	and.b32  	%r303, %r216, 4096;
	setp.eq.s32 	%p18, %r303, 0;
	@%p18 bra 	$L__BB0_33;
	ld.global.u32 	%r304, [%rd6+240];
	xor.b32  	%r387, %r387, %r304;
	ld.global.u32 	%r305, [%rd6+244];
	xor.b32  	%r388, %r388, %r305;
	ld.global.u32 	%r306, [%rd6+248];
	xor.b32  	%r389, %r389, %r306;
	ld.global.u32 	%r307, [%rd6+252];
	xor.b32  	%r390, %r390, %r307;
	ld.global.u32 	%r308, [%rd6+256];
	xor.b32  	%r391, %r391, %r308;
$L__BB0_33:
	and.b32  	%r310, %r216, 8192;
	setp.eq.s32 	%p19, %r310, 0;
	@%p19 bra 	$L__BB0_35;
	ld.global.u32 	%r311, [%rd6+260];
	xor.b32  	%r387, %r387, %r311;
	ld.global.u32 	%r312, [%rd6+264];
	xor.b32  	%r388, %r388, %r312;
	ld.global.u32 	%r313, [%rd6+268];
	xor.b32  	%r389, %r389, %r313;
	ld.global.u32 	%r314, [%rd6+272];
	xor.b32  	%r390, %r390, %r314;
	ld.global.u32 	%r315, [%rd6+276];
	xor.b32  	%r391, %r391, %r315;
$L__BB0_35:
	and.b32  	%r317, %r216, 16384;
	setp.eq.s32 	%p20, %r317, 0;
	@%p20 bra 	$L__BB0_37;
	ld.global.u32 	%r318, [%rd6+280];
	xor.b32  	%r387, %r387, %r318;
	ld.global.u32 	%r319, [%rd6+284];
	xor.b32  	%r388, %r388, %r319;
	ld.global.u32 	%r320, [%rd6+288];
	xor.b32  	%r389, %r389, %r320;
	ld.global.u32 	%r321, [%rd6+292];
	xor.b32  	%r390, %r390, %r321;
	ld.global.u32 	%r322, [%rd6+296];
	xor.b32  	%r391, %r391, %r322;
$L__BB0_37:
	and.b32  	%r324, %r216, 32768;
	setp.eq.s32 	%p21, %r324, 0;
	@%p21 bra 	$L__BB0_39;
	ld.global.u32 	%r325, [%rd6+300];
	xor.b32  	%r387, %r387, %r325;
	ld.global.u32 	%r326, [%rd6+304];
	xor.b32  	%r388, %r388, %r326;
	ld.global.u32 	%r327, [%rd6+308];
	xor.b32  	%r389, %r389, %r327;
	ld.global.u32 	%r328, [%rd6+312];
	xor.b32  	%r390, %r390, %r328;
	ld.global.u32 	%r329, [%rd6+316];
	xor.b32  	%r391, %r391, %r329;
$L__BB0_39:
	add.s32 	%r386, %r386, 16;
	setp.ne.s32 	%p22, %r386, 32;
	@%p22 bra 	$L__BB0_7;
	mad.lo.s32 	%r330, %r380, -31, %r23;
	add.s32 	%r380, %r330, 1;
	setp.ne.s32 	%p23, %r380, 5;
	@%p23 bra 	$L__BB0_6;
	st.global.u32 	[%rd2+4], %r387;
	st.global.u32 	[%rd2+8], %r388;
	st.global.u32 	[%rd2+12], %r389;
	st.global.u32 	[%rd2+16], %r390;
	st.global.u32 	[%rd2+20], %r391;
	add.s32 	%r374, %r374, 1;
	setp.lt.u32 	%p24, %r374, %r14;
	@%p24 bra 	$L__BB0_5;
$L__BB0_42:
	shr.u64 	%rd7, %rd32, 2;
	add.s32 	%r373, %r373, 1;
	setp.gt.u64 	%p25, %rd32, 3;
	mov.u64 	%rd32, %rd7;
	@%p25 bra 	$L__BB0_3;
$L__BB0_43:
	ld.param.u64 	%rd31, [_Z18initialize_latticeP7ComplexS0_S0_S0_P17curandStateXORWOWif_param_2];
	ld.param.u64 	%rd30, [_Z18initialize_latticeP7ComplexS0_S0_S0_P17curandStateXORWOWif_param_0];
	mov.b32 	%r331, 0;
	st.global.v2.u32 	[%rd2+24], {%r331, %r331};
	st.global.u32 	[%rd2+32], %r331;
	mov.b64 	%rd20, 0;
	st.global.u64 	[%rd2+40], %rd20;
	shr.u32 	%r332, %r387, 2;
	xor.b32  	%r333, %r332, %r387;
	shl.b32 	%r334, %r391, 4;
	shl.b32 	%r335, %r333, 1;
	xor.b32  	%r336, %r335, %r334;
	xor.b32  	%r337, %r336, %r333;
	xor.b32  	%r338, %r337, %r391;
	add.s32 	%r339, %r2, %r338;
	add.s32 	%r340, %r339, 362437;
	cvt.rn.f32.u32 	%f2, %r340;
	fma.rn.f32 	%f3, %f2, 0f2F800000, 0f2F000000;
	add.f32 	%f4, %f3, 0fBF000000;
	setp.ge.f32 	%p26, %f4, 0f00000000;
	mul.f32 	%f5, %f1, %f1;
	mov.f32 	%f6, 0f3F800000;
	sub.f32 	%f7, %f6, %f5;
	sqrt.rn.f32 	%f8, %f7;
	neg.f32 	%f9, %f8;
	selp.f32 	%f10, %f8, %f9, %p26;
	shr.u32 	%r341, %r388, 2;
	xor.b32  	%r342, %r341, %r388;
	shl.b32 	%r343, %r338, 4;
	shl.b32 	%r344, %r342, 1;
	xor.b32  	%r345, %r344, %r343;
	xor.b32  	%r346, %r345, %r342;
	xor.b32  	%r347, %r346, %r338;
	add.s32 	%r348, %r2, %r347;
	add.s32 	%r349, %r348, 724874;
	cvt.rn.f32.u32 	%f11, %r349;
	fma.rn.f32 	%f12, %f11, 0f2F800000, 0f2F000000;
	add.f32 	%f13, %f12, 0fBF000000;
	shr.u32 	%r350, %r389, 2;
	xor.b32  	%r351, %r350, %r389;
	shl.b32 	%r352, %r347, 4;
	shl.b32 	%r353, %r351, 1;
	xor.b32  	%r354, %r353, %r352;
	xor.b32  	%r355, %r354, %r351;
	xor.b32  	%r356, %r355, %r347;
	add.s32 	%r357, %r2, %r356;
	add.s32 	%r358, %r357, 1087311;
	cvt.rn.f32.u32 	%f14, %r358;
	fma.rn.f32 	%f15, %f14, 0f2F800000, 0f2F000000;
	add.f32 	%f16, %f15, 0fBF000000;
	shr.u32 	%r359, %r390, 2;
	xor.b32  	%r360, %r359, %r390;
	shl.b32 	%r361, %r356, 4;
	shl.b32 	%r362, %r360, 1;
	xor.b32  	%r363, %r362, %r361;
	xor.b32  	%r364, %r363, %r360;
	xor.b32  	%r365, %r364, %r356;
	add.s32 	%r366, %r2, 1449748;
	add.s32 	%r367, %r365, %r366;
	cvt.rn.f32.u32 	%f17, %r367;
	fma.rn.f32 	%f18, %f17, 0f2F800000, 0f2F000000;
	add.f32 	%f19, %f18, 0fBF000000;
	st.global.v2.u32 	[%rd2+8], {%r338, %r347};
	st.global.v2.u32 	[%rd2+16], {%r356, %r365};
	st.global.v2.u32 	[%rd2], {%r366, %r391};
	mul.f32 	%f20, %f16, %f16;
	fma.rn.f32 	%f21, %f13, %f13, %f20;
	fma.rn.f32 	%f22, %f19, %f19, %f21;
	sqrt.rn.f32 	%f23, %f22;
	mul.f32 	%f24, %f1, %f13;
	div.rn.f32 	%f25, %f24, %f23;
	mul.f32 	%f26, %f1, %f16;
	div.rn.f32 	%f27, %f26, %f23;
	mul.f32 	%f28, %f1, %f19;
	div.rn.f32 	%f29, %f28, %f23;
	fma.rn.f32 	%f30, %f10, 0f00000000, 0f00000000;
	fma.rn.f32 	%f31, %f25, 0f00000000, 0f00000000;
	fma.rn.f32 	%f32, %f25, 0f00000000, %f10;
	add.f32 	%f33, %f30, %f31;
	fma.rn.f32 	%f34, %f27, 0f00000000, 0f00000000;
	fma.rn.f32 	%f35, %f27, 0f00000000, %f32;
	add.f32 	%f36, %f33, %f34;
	fma.rn.f32 	%f37, %f29, 0f00000000, 0f00000000;
	add.f32 	%f38, %f35, %f29;
	add.f32 	%f39, %f36, %f37;
	fma.rn.f32 	%f40, %f10, 0f00000000, %f25;
	mov.f32 	%f41, 0f00000000;
	sub.f32 	%f42, %f41, %f27;
	add.f32 	%f43, %f40, %f34;
	add.f32 	%f44, %f33, %f42;
	fma.rn.f32 	%f45, %f29, 0f00000000, %f43;
	add.f32 	%f46, %f44, %f37;
	add.f32 	%f47, %f27, 0f00000000;
	fma.rn.f32 	%f48, %f27, 0f00000000, %f40;
	add.f32 	%f49, %f33, %f47;
	fma.rn.f32 	%f50, %f29, 0f00000000, %f48;
	add.f32 	%f51, %f49, %f37;
	sub.f32 	%f52, %f35, %f29;
	fma.rn.f32 	%f53, %f29, 0f00000000, %f36;
	cvta.to.global.u64 	%rd21, %rd30;
	shl.b64 	%rd22, %rd1, 3;
	add.s64 	%rd23, %rd21, %rd22;
	st.global.f32 	[%rd23], %f38;
	st.global.f32 	[%rd23+4], %f39;
	cvta.to.global.u64 	%rd24, %rd9;
	add.s64 	%rd25, %rd24, %rd22;
	st.global.f32 	[%rd25], %f45;
	st.global.f32 	[%rd25+4], %f46;
	cvta.to.global.u64 	%rd26, %rd31;
	add.s64 	%rd27, %rd26, %rd22;
	st.global.f32 	[%rd27], %f50;
	st.global.f32 	[%rd27+4], %f51;
	cvta.to.global.u64 	%rd28, %rd11;
	add.s64 	%rd29, %rd28, %rd22;
	st.global.f32 	[%rd29], %f52;
	st.global.f32 	[%rd29+4], %f53;
$L__BB0_44:
	ret;

}
	// .globl	_Z23calculate_wilson_actionP7ComplexS0_S0_S0_Pfiiii
.visible .entry _Z23calculate_wilson_actionP7ComplexS0_S0_S0_Pfiiii(
	.param .u64 .ptr .align 1 _Z23calculate_wilson_actionP7ComplexS0_S0_S0_Pfiiii_param_0,
	.param .u64 .ptr .align 1 _Z23calculate_wilson_actionP7ComplexS0_S0_S0_Pfiiii_param_1,
	.param .u64 .ptr .align 1 _Z23calculate_wilson_actionP7ComplexS0_S0_S0_Pfiiii_param_2,
	.param .u64 .ptr .align 1 _Z23calculate_wilson_actionP7ComplexS0_S0_S0_Pfiiii_param_3,
	.param .u64 .ptr .align 1 _Z23calculate_wilson_actionP7ComplexS0_S0_S0_Pfiiii_param_4,
	.param .u32 _Z23calculate_wilson_actionP7ComplexS0_S0_S0_Pfiiii_param_5,
	.param .u32 _Z23calculate_wilson_actionP7ComplexS0_S0_S0_Pfiiii_param_6,
	.param .u32 _Z23calculate_wilson_actionP7ComplexS0_S0_S0_Pfiiii_param_7,
	.param .u32 _Z23calculate_wilson_actionP7ComplexS0_S0_S0_Pfiiii_param_8
)
{
	.reg .pred 	%p<2>;
	.reg .b32 	%r<5>;
	.reg .b32 	%f<32>;
	.reg .b64 	%rd<10>;

	ld.param.u64 	%rd1, [_Z23calculate_wilson_actionP7ComplexS0_S0_S0_Pfiiii_param_0];
	ld.param.u64 	%rd2, [_Z23calculate_wilson_actionP7ComplexS0_S0_S0_Pfiiii_param_3];
	ld.param.u64 	%rd3, [_Z23calculate_wilson_actionP7ComplexS0_S0_S0_Pfiiii_param_4];
	mov.u32 	%r2, %ctaid.x;
	mov.u32 	%r3, %ntid.x;
	mov.u32 	%r4, %tid.x;
	mad.lo.s32 	%r1, %r2, %r3, %r4;
	setp.gt.s32 	%p1, %r1, 524287;
	@%p1 bra 	$L__BB1_2;
	cvta.to.global.u64 	%rd4, %rd1;
	cvta.to.global.u64 	%rd5, %rd2;
	cvta.to.global.u64 	%rd6, %rd3;
	mul.wide.s32 	%rd7, %r1, 8;
	add.s64 	%rd8, %rd4, %rd7;
	add.s64 	%rd9, %rd5, %rd7;
	ld.global.f32 	%f1, [%rd8];
	ld.global.f32 	%f2, [%rd9];
	add.f32 	%f3, %f1, %f2;
	mov.f32 	%f4, 0f3F800000;
	sub.f32 	%f5, %f4, %f3;
	atom.global.add.f32 	%f6, [%rd6], %f5;
	ld.global.f32 	%f7, [%rd8];
	ld.global.f32 	%f8, [%rd9];
	add.f32 	%f9, %f7, %f8;
	sub.f32 	%f10, %f4, %f9;
	atom.global.add.f32 	%f11, [%rd6], %f10;
	ld.global.f32 	%f12, [%rd8];
	ld.global.f32 	%f13, [%rd9];
	add.f32 	%f14, %f12, %f13;
	sub.f32 	%f15, %f4, %f14;
	atom.global.add.f32 	%f16, [%rd6], %f15;
	ld.global.f32 	%f17, [%rd8+4194304];
	ld.global.f32 	%f18, [%rd9+4194304];
	add.f32 	%f19, %f17, %f18;
	sub.f32 	%f20, %f4, %f19;
	atom.global.add.f32 	%f21, [%rd6], %f20;
	ld.global.f32 	%f22, [%rd8+4194304];
	ld.global.f32 	%f23, [%rd9+4194304];
	add.f32 	%f24, %f22, %f23;
	sub.f32 	%f25, %f4, %f24;
	atom.global.add.f32 	%f26, [%rd6], %f25;
	ld.global.f32 	%f27, [%rd8+8388608];
	ld.global.f32 	%f28, [%rd9+8388608];
	add.f32 	%f29, %f27, %f28;
	sub.f32 	%f30, %f4, %f29;
	atom.global.add.f32 	%f31, [%rd6], %f30;
$L__BB1_2:
	ret;

}
	// .globl	_Z21calculate_determinantP7ComplexS0_S0_S0_Pf
.visible .entry _Z21calculate_determinantP7ComplexS0_S0_S0_Pf(
	.param .u64 .ptr .align 1 _Z21calculate_determinantP7ComplexS0_S0_S0_Pf_param_0,
	.param .u64 .ptr .align 1 _Z21calculate_determinantP7ComplexS0_S0_S0_Pf_param_1,
	.param .u64 .ptr .align 1 _Z21calculate_determinantP7ComplexS0_S0_S0_Pf_param_2,
	.param .u64 .ptr .align 1 _Z21calculate_determinantP7ComplexS0_S0_S0_Pf_param_3,
	.param .u64 .ptr .align 1 _Z21calculate_determinantP7ComplexS0_S0_S0_Pf_param_4
)
{
	.reg .pred 	%p<2>;
	.reg .b32 	%r<5>;
	.reg .b32 	%f<10>;
	.reg .b64 	%rd<12>;

	ld.param.u64 	%rd1, [_Z21calculate_determinantP7ComplexS0_S0_S0_Pf_param_0];
	ld.param.u64 	%rd2, [_Z21calculate_determinantP7ComplexS0_S0_S0_Pf_param_1];
	ld.param.u64 	%rd3, [_Z21calculate_determinantP7ComplexS0_S0_S0_Pf_param_4];
	mov.u32 	%r2, %ctaid.x;
	mov.u32 	%r3, %ntid.x;
	mov.u32 	%r4, %tid.x;
	mad.lo.s32 	%r1, %r2, %r3, %r4;
	setp.gt.s32 	%p1, %r1, 524287;
	@%p1 bra 	$L__BB2_2;
	cvta.to.global.u64 	%rd4, %rd1;
	cvta.to.global.u64 	%rd5, %rd2;
	cvta.to.global.u64 	%rd6, %rd3;
	mul.wide.s32 	%rd7, %r1, 8;
	add.s64 	%rd8, %rd4, %rd7;
	ld.global.f32 	%f1, [%rd8];
	ld.global.f32 	%f2, [%rd8+4];
	mul.f32 	%f3, %f2, %f2;
	fma.rn.f32 	%f4, %f1, %f1, %f3;
	add.s64 	%rd9, %rd5, %rd7;
	ld.global.f32 	%f5, [%rd9];
	ld.global.f32 	%f6, [%rd9+4];
	mul.f32 	%f7, %f6, %f6;
	fma.rn.f32 	%f8, %f5, %f5, %f7;
	sub.f32 	%f9, %f4, %f8;
	mul.wide.s32 	%rd10, %r1, 4;
	add.s64 	%rd11, %rd6, %rd10;
	st.global.f32 	[%rd11], %f9;
$L__BB2_2:
	ret;

}


// ===== COMPILED SASS (sm_100) =====

	.target	sm_100

	.elftype	@"ET_EXEC"


//--------------------- .note.nv.tkinfo           --------------------------
	.section	.note.nv.tkinfo,"",@"SHT_NOTE"
	.sectionflags	@"SHF_NOTE_NV_TKINFO"
	.tkinfo
        /*0018*/ 	.word	0x00000002
        /*0030*/ 	.string	""
        /*0030*/ 	.string	"ptxas"
        /*0030*/ 	.string	"Cuda compilation tools, release 13.0, V13.0.88"
        /*0030*/ 	.string	"Build cuda_13.0.r13.0/compiler.36424714_0"
        /*0030*/ 	.string	"-arch sm_100 -m 64 "



//--------------------- .note.nv.cuinfo           --------------------------
	.section	.note.nv.cuinfo,"",@"SHT_NOTE"
	.sectionflags	@"SHF_NOTE_NV_CUINFO"
        /*0018*/ 	.short	0x0002
        /*001a*/ 	.short	0x0064
        /*001c*/ 	.short	0x0082
	.zero		2


//--------------------- .nv.info                  --------------------------
	.section	.nv.info,"",@"SHT_CUDA_INFO"
	.align	4


	//----- nvinfo : EIATTR_REGCOUNT
	.align		4
        /*0000*/ 	.byte	0x04, 0x2f
        /*0002*/ 	.short	(.L_10 - .L_9)
	.align		4
.L_9:
        /*0004*/ 	.word	index@(_Z18initialize_latticeP7ComplexS0_S0_S0_P17curandStateXORWOWif)
        /*0008*/ 	.word	0x0000001f


	//----- nvinfo : EIATTR_FRAME_SIZE
	.align		4
.L_10:
        /*000c*/ 	.byte	0x04, 0x11
        /*000e*/ 	.short	(.L_12 - .L_11)
	.align		4
.L_11:
        /*0010*/ 	.word	index@($__internal_1_$__cuda_sm3x_div_rn_noftz_f32_slowpath)
        /*0014*/ 	.word	0x00000000


	//----- nvinfo : EIATTR_FRAME_SIZE
	.align		4
.L_12:
        /*0018*/ 	.byte	0x04, 0x11
        /*001a*/ 	.short	(.L_14 - .L_13)
	.align		4
.L_13:
        /*001c*/ 	.word	index@($__internal_0_$__cuda_sm20_sqrt_rn_f32_slowpath)
        /*0020*/ 	.word	0x00000000


	//----- nvinfo : EIATTR_FRAME_SIZE
	.align		4
.L_14:
        /*0024*/ 	.byte	0x04, 0x11
        /*0026*/ 	.short	(.L_16 - .L_15)
	.align		4
.L_15:
        /*0028*/ 	.word	index@(_Z18initialize_latticeP7ComplexS0_S0_S0_P17curandStateXORWOWif)
        /*002c*/ 	.word	0x00000000


	//----- nvinfo : EIATTR_REGCOUNT
	.align		4
.L_16:
        /*0030*/ 	.byte	0x04, 0x2f
        /*0032*/ 	.short	(.L_18 - .L_17)
	.align		4
.L_17:
        /*0034*/ 	.word	index@(_Z23calculate_wilson_actionP7ComplexS0_S0_S0_Pfiiii)
        /*0038*/ 	.word	0x00000012


	//----- nvinfo : EIATTR_FRAME_SIZE
	.align		4
.L_18:
        /*003c*/ 	.byte	0x04, 0x11
        /*003e*/ 	.short	(.L_20 - .L_19)
	.align		4
.L_19:
        /*0040*/ 	.word	index@(_Z23calculate_wilson_actionP7ComplexS0_S0_S0_Pfiiii)
        /*0044*/ 	.word	0x00000000


	//----- nvinfo : EIATTR_REGCOUNT
	.align		4
.L_20:
        /*0048*/ 	.byte	0x04, 0x2f
        /*004a*/ 	.short	(.L_22 - .L_21)
	.align		4
.L_21:
        /*004c*/ 	.word	index@(_Z21calculate_determinantP7ComplexS0_S0_S0_Pf)
        /*0050*/ 	.word	0x00000010


	//----- nvinfo : EIATTR_FRAME_SIZE
	.align		4
.L_22:
        /*0054*/ 	.byte	0x04, 0x11
        /*0056*/ 	.short	(.L_24 - .L_23)
	.align		4
.L_23:
        /*0058*/ 	.word	index@(_Z21calculate_determinantP7ComplexS0_S0_S0_Pf)
        /*005c*/ 	.word	0x00000000


	//----- nvinfo : EIATTR_MIN_STACK_SIZE
	.align		4
.L_24:
        /*0060*/ 	.byte	0x04, 0x12
        /*0062*/ 	.short	(.L_26 - .L_25)
	.align		4
.L_25:
        /*0064*/ 	.word	index@(_Z21calculate_determinantP7ComplexS0_S0_S0_Pf)
        /*0068*/ 	.word	0x00000000


	//----- nvinfo : EIATTR_MIN_STACK_SIZE
	.align		4
.L_26:
        /*006c*/ 	.byte	0x04, 0x12
        /*006e*/ 	.short	(.L_28 - .L_27)
	.align		4
.L_27:
        /*0070*/ 	.word	index@(_Z23calculate_wilson_actionP7ComplexS0_S0_S0_Pfiiii)
        /*0074*/ 	.word	0x00000000


	//----- nvinfo : EIATTR_MIN_STACK_SIZE
	.align		4
.L_28:
        /*0078*/ 	.byte	0x04, 0x12
        /*007a*/ 	.short	(.L_30 - .L_29)
	.align		4
.L_29:
        /*007c*/ 	.word	index@(_Z18initialize_latticeP7ComplexS0_S0_S0_P17curandStateXORWOWif)
        /*0080*/ 	.word	0x00000000
.L_30:


//--------------------- .nv.compat                --------------------------
	.section	.nv.compat,"",@"SHT_CUDA_COMPAT_INFO"
	.align	4
        /*0000*/ 	.byte	0x02, 0x09, 0x00, 0x00, 0x02, 0x02, 0x01, 0x00, 0x02, 0x05, 0x05, 0x00, 0x03, 0x07, 0x01, 0x01
        /*0010*/ 	.byte	0x02, 0x03, 0x00, 0x00, 0x02, 0x06, 0x01, 0x00, 0x04, 0x0b, 0x08, 0x00, 0x01, 0x00, 0x00, 0x00
        /*0020*/ 	.byte	0x00, 0x00, 0x00, 0x00


//--------------------- .nv.info._Z21calculate_determinantP7ComplexS0_S0_S0_Pf --------------------------
	.section	.nv.info._Z21calculate_determinantP7ComplexS0_S0_S0_Pf,"",@"SHT_CUDA_INFO"
	.sectionflags	@""
	.align	4


	//----- nvinfo : EIATTR_CUDA_API_VERSION
	.align		4
        /*0000*/ 	.byte	0x04, 0x37
        /*0002*/ 	.short	(.L_32 - .L_31)
.L_31:
        /*0004*/ 	.word	0x00000082


	//----- nvinfo : EIATTR_KPARAM_INFO
	.align		4
.L_32:
        /*0008*/ 	.byte	0x04, 0x17
        /*000a*/ 	.short	(.L_34 - .L_33)
.L_33:
        /*000c*/ 	.word	0x00000000
        /*0010*/ 	.short	0x0004
        /*0012*/ 	.short	0x0020
        /*0014*/ 	.byte	0x00, 0xf5, 0x21, 0x00


	//----- nvinfo : EIATTR_KPARAM_INFO
	.align		4
.L_34:
        /*0018*/ 	.byte	0x04, 0x17
        /*001a*/ 	.short	(.L_36 - .L_35)
.L_35:
        /*001c*/ 	.word	0x00000000
        /*0020*/ 	.short	0x0003
        /*0022*/ 	.short	0x0018
        /*0024*/ 	.byte	0x00, 0xf5, 0x21, 0x00


	//----- nvinfo : EIATTR_KPARAM_INFO
	.align		4
.L_36:
        /*0028*/ 	.byte	0x04, 0x17
        /*002a*/ 	.short	(.L_38 - .L_37)
.L_37:
        /*002c*/ 	.word	0x00000000
        /*0030*/ 	.short	0x0002
        /*0032*/ 	.short	0x0010
        /*0034*/ 	.byte	0x00, 0xf5, 0x21, 0x00


	//----- nvinfo : EIATTR_KPARAM_INFO
	.align		4
.L_38:
        /*0038*/ 	.byte	0x04, 0x17
        /*003a*/ 	.short	(.L_40 - .L_39)
.L_39:
        /*003c*/ 	.word	0x00000000
        /*0040*/ 	.short	0x0001
        /*0042*/ 	.short	0x0008
        /*0044*/ 	.byte	0x00, 0xf5, 0x21, 0x00


	//----- nvinfo : EIATTR_KPARAM_INFO
	.align		4
.L_40:
        /*0048*/ 	.byte	0x04, 0x17
        /*004a*/ 	.short	(.L_42 - .L_41)
.L_41:
        /*004c*/ 	.word	0x00000000
        /*0050*/ 	.short	0x0000
        /*0052*/ 	.short	0x0000
        /*0054*/ 	.byte	0x00, 0xf5, 0x21, 0x00


	//----- nvinfo : EIATTR_SPARSE_MMA_MASK
	.align		4
.L_42:
        /*0058*/ 	.byte	0x03, 0x50
        /*005a*/ 	.short	0x0000


	//----- nvinfo : EIATTR_MAXREG_COUNT
	.align		4
        /*005c*/ 	.byte	0x03, 0x1b
        /*005e*/ 	.short	0x00ff


	//----- nvinfo : EIATTR_MERCURY_ISA_VERSION
	.align		4
        /*0060*/ 	.byte	0x03, 0x5f
        /*0062*/ 	.short	0x0101


	//----- nvinfo : EIATTR_VRC_CTA_INIT_COUNT
	.align		4
        /*0064*/ 	.byte	0x02, 0x4a
	.zero		1
	.zero		1


	//----- nvinfo : EIATTR_EXIT_INSTR_OFFSETS
	.align		4
        /*0068*/ 	.byte	0x04, 0x1c
        /*006a*/ 	.short	(.L_44 - .L_43)


	//   ....[0]....
.L_43:
        /*006c*/ 	.word	0x00000060


	//   ....[1]....
        /*0070*/ 	.word	0x00000180


	//----- nvinfo : EIATTR_CBANK_PARAM_SIZE
	.align		4
.L_44:
        /*0074*/ 	.byte	0x03, 0x19
        /*0076*/ 	.short	0x0028


	//----- nvinfo : EIATTR_PARAM_CBANK
	.align		4
        /*0078*/ 	.byte	0x04, 0x0a
        /*007a*/ 	.short	(.L_46 - .L_45)
	.align		4
.L_45:
        /*007c*/ 	.word	index@(.nv.constant0._Z21calculate_determinantP7ComplexS0_S0_S0_Pf)
        /*0080*/ 	.short	0x0380
        /*0082*/ 	.short	0x0028


	//----- nvinfo : EIATTR_SW_WAR
	.align		4
.L_46:
        /*0084*/ 	.byte	0x04, 0x36
        /*0086*/ 	.short	(.L_48 - .L_47)
.L_47:
        /*0088*/ 	.word	0x00000008
.L_48:


//--------------------- .nv.info._Z23calculate_wilson_actionP7ComplexS0_S0_S0_Pfiiii --------------------------
	.section	.nv.info._Z23calculate_wilson_actionP7ComplexS0_S0_S0_Pfiiii,"",@"SHT_CUDA_INFO"
	.sectionflags	@""
	.align	4


	//----- nvinfo : EIATTR_CUDA_API_VERSION
	.align		4
        /*0000*/ 	.byte	0x04, 0x37
        /*0002*/ 	.short	(.L_50 - .L_49)
.L_49:
        /*0004*/ 	.word	0x00000082


	//----- nvinfo : EIATTR_KPARAM_INFO
	.align		4
.L_50:
        /*0008*/ 	.byte	0x04, 0x17
        /*000a*/ 	.short	(.L_52 - .L_51)
.L_51:
        /*000c*/ 	.word	0x00000000
        /*0010*/ 	.short	0x0008
        /*0012*/ 	.short	0x0034
        /*0014*/ 	.byte	0x00, 0xf0, 0x11, 0x00


	//----- nvinfo : EIATTR_KPARAM_INFO
	.align		4
.L_52:
        /*0018*/ 	.byte	0x04, 0x17
        /*001a*/ 	.short	(.L_54 - .L_53)
.L_53:
        /*001c*/ 	.word	0x00000000
        /*0020*/ 	.short	0x0007
        /*0022*/ 	.short	0x0030
        /*0024*/ 	.byte	0x00, 0xf0, 0x11, 0x00


	//----- nvinfo : EIATTR_KPARAM_INFO
	.align		4
.L_54:
        /*0028*/ 	.byte	0x04, 0x17
        /*002a*/ 	.short	(.L_56 - .L_55)
.L_55:
        /*002c*/ 	.word	0x00000000
        /*0030*/ 	.short	0x0006
        /*0032*/ 	.short	0x002c
        /*0034*/ 	.byte	0x00, 0xf0, 0x11, 0x00


	//----- nvinfo : EIATTR_KPARAM_INFO
	.align		4
.L_56:
        /*0038*/ 	.byte	0x04, 0x17
        /*003a*/ 	.short	(.L_58 - .L_57)
.L_57:
        /*003c*/ 	.word	0x00000000
        /*0040*/ 	.short	0x0005
        /*0042*/ 	.short	0x0028
        /*0044*/ 	.byte	0x00, 0xf0, 0x11, 0x00


	//----- nvinfo : EIATTR_KPARAM_INFO
	.align		4
.L_58:
        /*0048*/ 	.byte	0x04, 0x17
        /*004a*/ 	.short	(.L_60 - .L_59)
.L_59:
        /*004c*/ 	.word	0x00000000
        /*0050*/ 	.short	0x0004
        /*0052*/ 	.short	0x0020
        /*0054*/ 	.byte	0x00, 0xf5, 0x21, 0x00


	//----- nvinfo : EIATTR_KPARAM_INFO
	.align		4
.L_60:
        /*0058*/ 	.byte	0x04, 0x17
        /*005a*/ 	.short	(.L_62 - .L_61)
.L_61:
        /*005c*/ 	.word	0x00000000
        /*0060*/ 	.short	0x0003
        /*0062*/ 	.short	0x0018
        /*0064*/ 	.byte	0x00, 0xf5, 0x21, 0x00


	//----- nvinfo : EIATTR_KPARAM_INFO
	.align		4
.L_62:
        /*0068*/ 	.byte	0x04, 0x17
        /*006a*/ 	.short	(.L_64 - .L_63)
.L_63:
        /*006c*/ 	.word	0x00000000
        /*0070*/ 	.short	0x0002
        /*0072*/ 	.short	0x0010
        /*0074*/ 	.byte	0x00, 0xf5, 0x21, 0x00


	//----- nvinfo : EIATTR_KPARAM_INFO
	.align		4
.L_64:
        /*0078*/ 	.byte	0x04, 0x17
        /*007a*/ 	.short	(.L_66 - .L_65)
.L_65:
        /*007c*/ 	.word	0x00000000
        /*0080*/ 	.short	0x0001
        /*0082*/ 	.short	0x0008
        /*0084*/ 	.byte	0x00, 0xf5, 0x21, 0x00


	//----- nvinfo : EIATTR_KPARAM_INFO
	.align		4
.L_66:
        /*0088*/ 	.byte	0x04, 0x17
        /*008a*/ 	.short	(.L_68 - .L_67)
.L_67:
        /*008c*/ 	.word	0x00000000
        /*0090*/ 	.short	0x0000
        /*0092*/ 	.short	0x0000
        /*0094*/ 	.byte	0x00, 0xf5, 0x21, 0x00


	//----- nvinfo : EIATTR_SPARSE_MMA_MASK
	.align		4
.L_68:
        /*0098*/ 	.byte	0x03, 0x50
        /*009a*/ 	.short	0x0000


	//----- nvinfo : EIATTR_MAXREG_COUNT
	.align		4
        /*009c*/ 	.byte	0x03, 0x1b
        /*009e*/ 	.short	0x00ff


	//----- nvinfo : EIATTR_MERCURY_ISA_VERSION
	.align		4
        /*00a0*/ 	.byte	0x03, 0x5f
        /*00a2*/ 	.short	0x0101


	//----- nvinfo : EIATTR_VRC_CTA_INIT_COUNT
	.align		4
        /*00a4*/ 	.byte	0x02, 0x4a
	.zero		1
	.zero		1


	//----- nvinfo : EIATTR_EXIT_INSTR_OFFSETS
	.align		4
        /*00a8*/ 	.byte	0x04, 0x1c
        /*00aa*/ 	.short	(.L_70 - .L_69)


	//   ....[0]....
.L_69:
        /*00ac*/ 	.word	0x00000060


	//   ....[1]....
        /*00b0*/ 	.word	0x000002f0


	//----- nvinfo : EIATTR_CBANK_PARAM_SIZE
	.align		4
.L_70:
        /*00b4*/ 	.byte	0x03, 0x19
        /*00b6*/ 	.short	0x0038


	//----- nvinfo : EIATTR_PARAM_CBANK
	.align		4
        /*00b8*/ 	.byte	0x04, 0x0a
        /*00ba*/ 	.short	(.L_72 - .L_71)
	.align		4
.L_71:
        /*00bc*/ 	.word	index@(.nv.constant0._Z23calculate_wilson_actionP7ComplexS0_S0_S0_Pfiiii)
        /*00c0*/ 	.short	0x0380
        /*00c2*/ 	.short	0x0038


	//----- nvinfo : EIATTR_SW_WAR
	.align		4
.L_72:
        /*00c4*/ 	.byte	0x04, 0x36
        /*00c6*/ 	.short	(.L_74 - .L_73)
.L_73:
        /*00c8*/ 	.word	0x00000008
.L_74:


//--------------------- .nv.info._Z18initialize_latticeP7ComplexS0_S0_S0_P17curandStateXORWOWif --------------------------
	.section	.nv.info._Z18initialize_latticeP7ComplexS0_S0_S0_P17curandStateXORWOWif,"",@"SHT_CUDA_INFO"
	.sectionflags	@""
	.align	4


	//----- nvinfo : EIATTR_CUDA_API_VERSION
	.align		4
        /*0000*/ 	.byte	0x04, 0x37
        /*0002*/ 	.short	(.L_76 - .L_75)
.L_75:
        /*0004*/ 	.word	0x00000082


	//----- nvinfo : EIATTR_KPARAM_INFO
	.align		4
.L_76:
        /*0008*/ 	.byte	0x04, 0x17
        /*000a*/ 	.short	(.L_78 - .L_77)
.L_77:
        /*000c*/ 	.word	0x00000000
        /*0010*/ 	.short	0x0006
        /*0012*/ 	.short	0x002c
        /*0014*/ 	.byte	0x00, 0xf0, 0x11, 0x00


	//----- nvinfo : EIATTR_KPARAM_INFO
	.align		4
.L_78:
        /*0018*/ 	.byte	0x04, 0x17
        /*001a*/ 	.short	(.L_80 - .L_79)
.L_79:
        /*001c*/ 	.word	0x00000000
        /*0020*/ 	.short	0x0005
        /*0022*/ 	.short	0x0028
        /*0024*/ 	.byte	0x00, 0xf0, 0x11, 0x00


	//----- nvinfo : EIATTR_KPARAM_INFO
	.align		4
.L_80:
        /*0028*/ 	.byte	0x04, 0x17
        /*002a*/ 	.short	(.L_82 - .L_81)
.L_81:
        /*002c*/ 	.word	0x00000000
        /*0030*/ 	.short	0x0004
        /*0032*/ 	.short	0x0020
        /*0034*/ 	.byte	0x00, 0xf5, 0x21, 0x00


	//----- nvinfo : EIATTR_KPARAM_INFO
	.align		4
.L_82:
        /*0038*/ 	.byte	0x04, 0x17
        /*003a*/ 	.short	(.L_84 - .L_83)
.L_83:
        /*003c*/ 	.word	0x00000000
        /*0040*/ 	.short	0x0003
        /*0042*/ 	.short	0x0018
        /*0044*/ 	.byte	0x00, 0xf5, 0x21, 0x00


	//----- nvinfo : EIATTR_KPARAM_INFO
	.align		4
.L_84:
        /*0048*/ 	.byte	0x04, 0x17
        /*004a*/ 	.short	(.L_86 - .L_85)
.L_85:
        /*004c*/ 	.word	0x00000000
        /*0050*/ 	.short	0x0002
        /*0052*/ 	.short	0x0010
        /*0054*/ 	.byte	0x00, 0xf5, 0x21, 0x00


	//----- nvinfo : EIATTR_KPARAM_INFO
	.align		4
.L_86:
        /*0058*/ 	.byte	0x04, 0x17
        /*005a*/ 	.short	(.L_88 - .L_87)
.L_87:
        /*005c*/ 	.word	0x00000000
        /*0060*/ 	.short	0x0001
        /*0062*/ 	.short	0x0008
        /*0064*/ 	.byte	0x00, 0xf5, 0x21, 0x00


	//----- nvinfo : EIATTR_KPARAM_INFO
	.align		4
.L_88:
        /*0068*/ 	.byte	0x04, 0x17
        /*006a*/ 	.short	(.L_90 - .L_89)
.L_89:
        /*006c*/ 	.word	0x00000000
        /*0070*/ 	.short	0x0000
        /*0072*/ 	.short	0x0000
        /*0074*/ 	.byte	0x00, 0xf5, 0x21, 0x00


	//----- nvinfo : EIATTR_SPARSE_MMA_MASK
	.align		4
.L_90:
        /*0078*/ 	.byte	0x03, 0x50
        /*007a*/ 	.short	0x0000


	//----- nvinfo : EIATTR_MAXREG_COUNT
	.align		4
        /*007c*/ 	.byte	0x03, 0x1b
        /*007e*/ 	.short	0x00ff


	//----- nvinfo : EIATTR_MERCURY_ISA_VERSION
	.align		4
        /*0080*/ 	.byte	0x03, 0x5f
        /*0082*/ 	.short	0x0101


	//----- nvinfo : EIATTR_VRC_CTA_INIT_COUNT
	.align		4
        /*0084*/ 	.byte	0x02, 0x4a
	.zero		1
	.zero		1


	//----- nvinfo : EIATTR_EXIT_INSTR_OFFSETS
	.align		4
        /*0088*/ 	.byte	0x04, 0x1c
        /*008a*/ 	.short	(.L_92 - .L_91)


	//   ....[0]....
.L_91:
        /*008c*/ 	.word	0x00000060


	//   ....[1]....
        /*0090*/ 	.word	0x00001b00


	//----- nvinfo : EIATTR_CRS_STACK_SIZE
	.align		4
.L_92:
        /*0094*/ 	.byte	0x04, 0x1e
        /*0096*/ 	.short	(.L_94 - .L_93)
.L_93:
        /*0098*/ 	.word	0x00000000


	//----- nvinfo : EIATTR_CBANK_PARAM_SIZE
	.align		4
.L_94:
        /*009c*/ 	.byte	0x03, 0x19
        /*009e*/ 	.short	0x0030


	//----- nvinfo : EIATTR_PARAM_CBANK
	.align		4
        /*00a0*/ 	.byte	0x04, 0x0a
        /*00a2*/ 	.short	(.L_96 - .L_95)
	.align		4
.L_95:
        /*00a4*/ 	.word	index@(.nv.constant0._Z18initialize_latticeP7ComplexS0_S0_S0_P17curandStateXORWOWif)
        /*00a8*/ 	.short	0x0380
        /*00aa*/ 	.short	0x0030


	//----- nvinfo : EIATTR_SW_WAR
	.align		4
.L_96:
        /*00ac*/ 	.byte	0x04, 0x36
        /*00ae*/ 	.short	(.L_98 - .L_97)
.L_97:
        /*00b0*/ 	.word	0x00000008
.L_98:


//--------------------- .nv.callgraph             --------------------------
	.section	.nv.callgraph,"",@"SHT_CUDA_CALLGRAPH"
	.align	4
	.sectionentsize	8
	.align		4
        /*0000*/ 	.word	0x00000000
	.align		4
        /*0004*/ 	.word	0xffffffff
	.align		4
        /*0008*/ 	.word	0x00000000
	.align		4
        /*000c*/ 	.word	0xfffffffe
	.align		4
        /*0010*/ 	.word	0x00000000
	.align		4
        /*0014*/ 	.word	0xfffffffd
	.align		4
        /*0018*/ 	.word	0x00000000
	.align		4
        /*001c*/ 	.word	0xfffffffc


//--------------------- .nv.constant4             --------------------------
	.section	.nv.constant4,"a",@progbits
	.align	8
	.align		8
.nv.constant4:
        /*0000*/ 	.dword	precalc_xorwow_matrix
	.align		8
        /*0008*/ 	.dword	precalc_xorwow_offset_matrix
	.align		8
        /*0010*/ 	.dword	mrg32k3aM1
	.align		8
        /*0018*/ 	.dword	mrg32k3aM2
	.align		8
        /*0020*/ 	.dword	mrg32k3aM1SubSeq
	.align		8
        /*0028*/ 	.dword	mrg32k3aM2SubSeq
	.align		8
        /*0030*/ 	.dword	mrg32k3aM1Seq
	.align		8
        /*0038*/ 	.dword	mrg32k3aM2Seq


//--------------------- .nv.constant3             --------------------------
	.section	.nv.constant3,"a",@progbits
	.align	8
.nv.constant3:
	.type		__cr_lgamma_table,@object
	.size		__cr_lgamma_table,(.L_8 - __cr_lgamma_table)
__cr_lgamma_table:
        /*0000*/ 	.byte	0x00, 0x00, 0x00, 0x00, 0x00, 0x00, 0x00, 0x00, 0x00, 0x00, 0x00, 0x00, 0x00, 0x00, 0x00, 0x00
        /*0010*/ 	.byte	0xef, 0x39, 0xfa, 0xfe, 0x42, 0x2e, 0xe6, 0x3f, 0x02, 0x20, 0x2a, 0xfa, 0x0b, 0xab, 0xfc, 0x3f
        /*0020*/ 	.byte	0xf9, 0x2c, 0x92, 0x7c, 0xa7, 0x6c, 0x09, 0x40, 0xc9, 0x79, 0x44, 0x3c, 0x64, 0x26, 0x13, 0x40
        /*0030*/ 	.byte	0xca, 0x01, 0xcf, 0x3a, 0x27, 0x51, 0x1a, 0x40, 0x30, 0xcc, 0x2d, 0xf3, 0xe1, 0x0c, 0x21, 0x40
        /*0040*/ 	.byte	0x0d, 0xb7, 0xfc, 0x82, 0x8e, 0x35, 0x25, 0x40
.L_8:


//--------------------- .text._Z21calculate_determinantP7ComplexS0_S0_S0_Pf --------------------------
	.section	.text._Z21calculate_determinantP7ComplexS0_S0_S0_Pf,"ax",@progbits
	.align	128
        .global         _Z21calculate_determinantP7ComplexS0_S0_S0_Pf
        .type           _Z21calculate_determinantP7ComplexS0_S0_S0_Pf,@function
        .size           _Z21calculate_determinantP7ComplexS0_S0_S0_Pf,(.L_x_37 - _Z21calculate_determinantP7ComplexS0_S0_S0_Pf)
        .other          _Z21calculate_determinantP7ComplexS0_S0_S0_Pf,@"STO_CUDA_ENTRY STV_DEFAULT"
_Z21calculate_determinantP7ComplexS0_S0_S0_Pf:
.text._Z21calculate_determinantP7ComplexS0_S0_S0_Pf:
[----:B------:R-:W-:Y:S01]  /*0000*/  LDC R1, c[0x0][0x37c] ;  /* 0x0000df00ff017b82 */ /* 0x000fe20000000800 */
[----:B------:R-:W0:Y:S07]  /*0010*/  S2R R0, SR_TID.X ;  /* 0x0000000000007919 */ /* 0x000e2e0000002100 */
[----:B------:R-:W0:Y:S08]  /*0020*/  S2UR UR4, SR_CTAID.X ;  /* 0x00000000000479c3 */ /* 0x000e300000002500 */
[----:B------:R-:W0:Y:S02]  /*0030*/  LDC R9, c[0x0][0x360] ;  /* 0x0000d800ff097b82 */ /* 0x000e240000000800 */
[----:B0-----:R-:W-:-:S05]  /*0040*/  IMAD R9, R9, UR4, R0 ;  /* 0x0000000409097c24 */ /* 0x001fca000f8e0200 */
[----:B------:R-:W-:-:S13]  /*0050*/  ISETP.GT.AND P0, PT, R9, 0x7ffff, PT ;  /* 0x0007ffff0900780c */ /* 0x000fda0003f04270 */
[----:B------:R-:W-:Y:S05]  /*0060*/  @P0 EXIT ;  /* 0x000000000000094d */ /* 0x000fea0003800000 */
[----:B------:R-:W0:Y:S01]  /*0070*/  LDC.64 R2, c[0x0][0x380] ;  /* 0x0000e000ff027b82 */ /* 0x000e220000000a00 */
[----:B------:R-:W1:Y:S07]  /*0080*/  LDCU.64 UR4, c[0x0][0x358] ;  /* 0x00006b00ff0477ac */ /* 0x000e6e0008000a00 */
[----:B------:R-:W2:Y:S08]  /*0090*/  LDC.64 R4, c[0x0][0x388] ;  /* 0x0000e200ff047b82 */ /* 0x000eb00000000a00 */
[----:B------:R-:W3:Y:S01]  /*00a0*/  LDC.64 R6, c[0x0][0x3a0] ;  /* 0x0000e800ff067b82 */ /* 0x000ee20000000a00 */
[----:B0-----:R-:W-:-:S05]  /*00b0*/  IMAD.WIDE R2, R9, 0x8, R2 ;  /* 0x0000000809027825 */ /* 0x001fca00078e0202 */
[----:B-1----:R-:W4:Y:S01]  /*00c0*/  LDG.E R8, desc[UR4][R2.64+0x4] ;  /* 0x0000040402087981 */ /* 0x002f22000c1e1900 */
[----:B--2---:R-:W-:-:S03]  /*00d0*/  IMAD.WIDE R4, R9, 0x8, R4 ;  /* 0x0000000809047825 */ /* 0x004fc600078e0204 */
[----:B------:R-:W2:Y:S04]  /*00e0*/  LDG.E R0, desc[UR4][R2.64] ;  /* 0x0000000402007981 */ /* 0x000ea8000c1e1900 */
[----:B------:R-:W5:Y:S04]  /*00f0*/  LDG.E R12, desc[UR4][R4.64+0x4] ;  /* 0x00000404040c7981 */ /* 0x000f68000c1e1900 */
[----:B------:R-:W5:Y:S01]  /*0100*/  LDG.E R10, desc[UR4][R4.64] ;  /* 0x00000004040a7981 */ /* 0x000f62000c1e1900 */
[----:B---3--:R-:W-:-:S04]  /*0110*/  IMAD.WIDE R6, R9, 0x4, R6 ;  /* 0x0000000409067825 */ /* 0x008fc800078e0206 */
[----:B----4-:R-:W-:-:S04]  /*0120*/  FMUL R11, R8, R8 ;  /* 0x00000008080b7220 */ /* 0x010fc80000400000 */
[----:B--2---:R-:W-:Y:S01]  /*0130*/  FFMA R11, R0, R0, R11 ;  /* 0x00000000000b7223 */ /* 0x004fe2000000000b */
[----:B-----5:R-:W-:-:S04]  /*0140*/  FMUL R13, R12, R12 ;  /* 0x0000000c0c0d7220 */ /* 0x020fc80000400000 */
[----:B------:R-:W-:-:S04]  /*0150*/  FFMA R10, R10, R10, R13 ;  /* 0x0000000a0a0a7223 */ /* 0x000fc8000000000d */
[----:B------:R-:W-:-:S05]  /*0160*/  FADD R11, R11, -R10 ;  /* 0x8000000a0b0b7221 */ /* 0x000fca0000000000 */
[----:B------:R-:W-:Y:S01]  /*0170*/  STG.E desc[UR4][R6.64], R11 ;  /* 0x0000000b06007986 */ /* 0x000fe2000c101904 */
[----:B------:R-:W-:Y:S05]  /*0180*/  EXIT ;  /* 0x000000000000794d */ /* 0x000fea0003800000 */
.L_x_0:
[----:B------:R-:W-:-:S00]  /*0190*/  BRA `(.L_x_0) ;  /* 0xfffffffc00fc7947 */ /* 0x000fc0000383ffff */
[----:B------:R-:W-:-:S00]  /*01a0*/  NOP ;  /* 0x0000000000007918 */ /* 0x000fc00000000000 */
        /* <DEDUP_REMOVED lines=13> */
.L_x_37:


//--------------------- .text._Z23calculate_wilson_actionP7ComplexS0_S0_S0_Pfiiii --------------------------
	.section	.text._Z23calculate_wilson_actionP7ComplexS0_S0_S0_Pfiiii,"ax",@progbits
	.align	128
        .global         _Z23calculate_wilson_actionP7ComplexS0_S0_S0_Pfiiii
        .type           _Z23calculate_wilson_actionP7ComplexS0_S0_S0_Pfiiii,@function
        .size           _Z23calculate_wilson_actionP7ComplexS0_S0_S0_Pfiiii,(.L_x_38 - _Z23calculate_wilson_actionP7ComplexS0_S0_S0_Pfiiii)
        .other          _Z23calculate_wilson_actionP7ComplexS0_S0_S0_Pfiiii,@"STO_CUDA_ENTRY STV_DEFAULT"
_Z23calculate_wilson_actionP7ComplexS0_S0_S0_Pfiiii:
.text._Z23calculate_wilson_actionP7ComplexS0_S0_S0_Pfiiii:
        /* <DEDUP_REMOVED lines=9> */
[----:B------:R-:W2:Y:S01]  /*0090*/  LDC.64 R6, c[0x0][0x398] ;  /* 0x0000e600ff067b82 */ /* 0x000ea20000000a00 */
[----:B0-----:R-:W-:-:S05]  /*00a0*/  IMAD.WIDE R4, R3, 0x8, R4 ;  /* 0x0000000803047825 */ /* 0x001fca00078e0204 */
[----:B-1----:R-:W3:Y:S01]  /*00b0*/  LDG.E R0, desc[UR4][R4.64] ;  /* 0x0000000404007981 */ /* 0x002ee2000c1e1900 */
[----:B--2---:R-:W-:-:S05]  /*00c0*/  IMAD.WIDE R6, R3, 0x8, R6 ;  /* 0x0000000803067825 */ /* 0x004fca00078e0206 */
[----:B------:R-:W3:Y:S01]  /*00d0*/  LDG.E R9, desc[UR4][R6.64] ;  /* 0x0000000406097981 */ /* 0x000ee2000c1e1900 */
[----:B------:R-:W0:Y:S01]  /*00e0*/  LDC.64 R2, c[0x0][0x3a0] ;  /* 0x0000e800ff027b82 */ /* 0x000e220000000a00 */
[----:B---3--:R-:W-:-:S04]  /*00f0*/  FADD R0, R0, R9 ;  /* 0x0000000900007221 */ /* 0x008fc80000000000 */
[----:B------:R-:W-:-:S05]  /*0100*/  FADD R9, -R0, 1 ;  /* 0x3f80000000097421 */ /* 0x000fca0000000100 */
[----:B0-----:R0:W-:Y:S04]  /*0110*/  REDG.E.ADD.F32.FTZ.RN.STRONG.GPU desc[UR4][R2.64], R9 ;  /* 0x00000009020079a6 */ /* 0x0011e8000c12f304 */
[----:B------:R-:W2:Y:S04]  /*0120*/  LDG.E R0, desc[UR4][R4.64] ;  /* 0x0000000404007981 */ /* 0x000ea8000c1e1900 */
[----:B------:R-:W2:Y:S02]  /*0130*/  LDG.E R11, desc[UR4][R6.64] ;  /* 0x00000004060b7981 */ /* 0x000ea4000c1e1900 */
[----:B--2---:R-:W-:-:S04]  /*0140*/  FADD R0, R0, R11 ;  /* 0x0000000b00007221 */ /* 0x004fc80000000000 */
[----:B------:R-:W-:-:S05]  /*0150*/  FADD R11, -R0, 1 ;  /* 0x3f800000000b7421 */ /* 0x000fca0000000100 */
[----:B------:R1:W-:Y:S04]  /*0160*/  REDG.E.ADD.F32.FTZ.RN.STRONG.GPU desc[UR4][R2.64], R11 ;  /* 0x0000000b020079a6 */ /* 0x0003e8000c12f304 */
[----:B------:R-:W2:Y:S04]  /*0170*/  LDG.E R0, desc[UR4][R4.64] ;  /* 0x0000000404007981 */ /* 0x000ea8000c1e1900 */
[----:B------:R-:W2:Y:S02]  /*0180*/  LDG.E R13, desc[UR4][R6.64] ;  /* 0x00000004060d7981 */ /* 0x000ea4000c1e1900 */
[----:B--2---:R-:W-:-:S04]  /*0190*/  FADD R0, R0, R13 ;  /* 0x0000000d00007221 */ /* 0x004fc80000000000 */
[----:B------:R-:W-:-:S05]  /*01a0*/  FADD R13, -R0, 1 ;  /* 0x3f800000000d7421 */ /* 0x000fca0000000100 */
[----:B------:R2:W-:Y:S04]  /*01b0*/  REDG.E.ADD.F32.FTZ.RN.STRONG.GPU desc[UR4][R2.64], R13 ;  /* 0x0000000d020079a6 */ /* 0x0005e8000c12f304 */
[----:B------:R-:W3:Y:S04]  /*01c0*/  LDG.E R0, desc[UR4][R4.64+0x400000] ;  /* 0x4000000404007981 */ /* 0x000ee8000c1e1900 */
[----:B0-----:R-:W3:Y:S02]  /*01d0*/  LDG.E R9, desc[UR4][R6.64+0x400000] ;  /* 0x4000000406097981 */ /* 0x001ee4000c1e1900 */
[----:B---3--:R-:W-:-:S04]  /*01e0*/  FADD R0, R0, R9 ;  /* 0x0000000900007221 */ /* 0x008fc80000000000 */
[----:B------:R-:W-:-:S05]  /*01f0*/  FADD R15, -R0, 1 ;  /* 0x3f800000000f7421 */ /* 0x000fca0000000100 */
[----:B------:R-:W-:Y:S04]  /*0200*/  REDG.E.ADD.F32.FTZ.RN.STRONG.GPU desc[UR4][R2.64], R15 ;  /* 0x0000000f020079a6 */ /* 0x000fe8000c12f304 */
[----:B------:R-:W3:Y:S04]  /*0210*/  LDG.E R0, desc[UR4][R4.64+0x400000] ;  /* 0x4000000404007981 */ /* 0x000ee8000c1e1900 */
[----:B------:R-:W3:Y:S01]  /*0220*/  LDG.E R9, desc[UR4][R6.64+0x400000] ;  /* 0x4000000406097981 */ /* 0x000ee2000c1e1900 */
[----:B------:R-:W-:Y:S02]  /*0230*/  IADD3 R10, P1, PT, R6, 0x1000000, RZ ;  /* 0x01000000060a7810 */ /* 0x000fe40007f3e0ff */
[----:B------:R-:W-:-:S02]  /*0240*/  IADD3 R8, P0, PT, R4, 0x1000000, RZ ;  /* 0x0100000004087810 */ /* 0x000fc40007f1e0ff */
[----:B-1----:R-:W-:Y:S01]  /*0250*/  IADD3.X R11, PT, PT, RZ, R7, RZ, P1, !PT ;  /* 0x00000007ff0b7210 */ /* 0x002fe20000ffe4ff */
[----:B---3--:R-:W-:Y:S01]  /*0260*/  FADD R0, R0, R9 ;  /* 0x0000000900007221 */ /* 0x008fe20000000000 */
[----:B------:R-:W-:-:S03]  /*0270*/  IADD3.X R9, PT, PT, RZ, R5, RZ, P0, !PT ;  /* 0x00000005ff097210 */ /* 0x000fc600007fe4ff */
[----:B--2---:R-:W-:-:S05]  /*0280*/  FADD R13, -R0, 1 ;  /* 0x3f800000000d7421 */ /* 0x004fca0000000100 */
[----:B------:R-:W-:Y:S04]  /*0290*/  REDG.E.ADD.F32.FTZ.RN.STRONG.GPU desc[UR4][R2.64], R13 ;  /* 0x0000000d020079a6 */ /* 0x000fe8000c12f304 */
[----:B------:R-:W2:Y:S04]  /*02a0*/  LDG.E R8, desc[UR4][R8.64+-0x800000] ;  /* 0x8000000408087981 */ /* 0x000ea8000c1e1900 */
[----:B------:R-:W2:Y:S02]  /*02b0*/  LDG.E R11, desc[UR4][R10.64+-0x800000] ;  /* 0x800000040a0b7981 */ /* 0x000ea4000c1e1900 */
[----:B--2---:R-:W-:-:S04]  /*02c0*/  FADD R0, R8, R11 ;  /* 0x0000000b08007221 */ /* 0x004fc80000000000 */
[----:B------:R-:W-:-:S05]  /*02d0*/  FADD R5, -R0, 1 ;  /* 0x3f80000000057421 */ /* 0x000fca0000000100 */
[----:B------:R-:W-:Y:S01]  /*02e0*/  REDG.E.ADD.F32.FTZ.RN.STRONG.GPU desc[UR4][R2.64], R5 ;  /* 0x00000005020079a6 */ /* 0x000fe2000c12f304 */
[----:B------:R-:W-:Y:S05]  /*02f0*/  EXIT ;  /* 0x000000000000794d */ /* 0x000fea0003800000 */
.L_x_1:
        /* <DEDUP_REMOVED lines=16> */
.L_x_38:


//--------------------- .text._Z18initialize_latticeP7ComplexS0_S0_S0_P17curandStateXORWOWif --------------------------
	.section	.text._Z18initialize_latticeP7ComplexS0_S0_S0_P17curandStateXORWOWif,"ax",@progbits
	.align	128
        .global         _Z18initialize_latticeP7ComplexS0_S0_S0_P17curandStateXORWOWif
        .type           _Z18initialize_latticeP7ComplexS0_S0_S0_P17curandStateXORWOWif,@function
        .size           _Z18initialize_latticeP7ComplexS0_S0_S0_P17curandStateXORWOWif,(.L_x_36 - _Z18initialize_latticeP7ComplexS0_S0_S0_P17curandStateXORWOWif)
        .other          _Z18initialize_latticeP7ComplexS0_S0_S0_P17curandStateXORWOWif,@"STO_CUDA_ENTRY STV_DEFAULT"
_Z18initialize_latticeP7ComplexS0_S0_S0_P17curandStateXORWOWif:
.text._Z18initialize_latticeP7ComplexS0_S0_S0_P17curandStateXORWOWif:
[----:B------:R-:W-:Y:S01]  /*0000*/  LDC R1, c[0x0][0x37c] ;  /* 0x0000df00ff017b82 */ /* 0x000fe20000000800 */
[----:B------:R-:W0:Y:S07]  /*0010*/  S2R R3, SR_TID.X ;  /* 0x0000000000037919 */ /* 0x000e2e0000002100 */
[----:B------:R-:W0:Y:S08]  /*0020*/  S2UR UR4, SR_CTAID.X ;  /* 0x00000000000479c3 */ /* 0x000e300000002500 */
[----:B------:R-:W0:Y:S02]  /*0030*/  LDC R4, c[0x0][0x360] ;  /* 0x0000d800ff047b82 */ /* 0x000e240000000800 */
[----:B0-----:R-:W-:-:S05]  /*0040*/  IMAD R4, R4, UR4, R3 ;  /* 0x0000000404047c24 */ /* 0x001fca000f8e0203 */
[----:B------:R-:W-:-:S13]  /*0050*/  ISETP.GT.AND P0, PT, R4, 0x1fffff, PT ;  /* 0x001fffff0400780c */ /* 0x000fda0003f04270 */
[----:B------:R-:W-:Y:S05]  /*0060*/  @P0 EXIT ;  /* 0x000000000000094d */ /* 0x000fea0003800000 */
[----:B------:R-:W0:Y:S01]  /*0070*/  LDC R0, c[0x0][0x3a8] ;  /* 0x0000ea00ff007b82 */ /* 0x000e220000000800 */
[----:B------:R-:W-:Y:S01]  /*0080*/  IMAD.MOV.U32 R3, RZ, RZ, -0x266e14b1 ;  /* 0xd991eb4fff037424 */ /* 0x000fe200078e00ff */
[----:B------:R-:W1:Y:S01]  /*0090*/  LDCU.64 UR4, c[0x0][0x358] ;  /* 0x00006b00ff0477ac */ /* 0x000e620008000a00 */
[----:B------:R-:W-:Y:S05]  /*00a0*/  BSSY.RECONVERGENT B0, `(.L_x_2) ;  /* 0x00000e8000007945 */ /* 0x000fea0003800200 */
[----:B------:R-:W2:Y:S01]  /*00b0*/  LDC.64 R10, c[0x0][0x3a0] ;  /* 0x0000e800ff0a7b82 */ /* 0x000ea20000000a00 */
[C---:B0-----:R-:W-:Y:S02]  /*00c0*/  ISETP.GT.AND P0, PT, R0.reuse, -0x1, PT ;  /* 0xffffffff0000780c */ /* 0x041fe40003f04270 */
[----:B------:R-:W-:-:S02]  /*00d0*/  LOP3.LUT R0, R0, 0xaad26b49, RZ, 0x3c, !PT ;  /* 0xaad26b4900007812 */ /* 0x000fc400078e3cff */
[----:B------:R-:W-:Y:S02]  /*00e0*/  SEL R3, R3, 0x8bf16996, P0 ;  /* 0x8bf1699603037807 */ /* 0x000fe40000000000 */
[----:B------:R-:W-:Y:S01]  /*00f0*/  ISETP.NE.AND P0, PT, R4, RZ, PT ;  /* 0x000000ff0400720c */ /* 0x000fe20003f05270 */
[----:B------:R-:W-:Y:S01]  /*0100*/  IMAD R0, R0, 0x4182bed5, RZ ;  /* 0x4182bed500007824 */ /* 0x000fe200078e02ff */
[C---:B------:R-:W-:Y:S01]  /*0110*/  LOP3.LUT R2, R3.reuse, 0x5491333, RZ, 0x3c, !PT ;  /* 0x0549133303027812 */ /* 0x040fe200078e3cff */
[----:B------:R-:W-:Y:S02]  /*0120*/  VIADD R7, R3, 0x1f123bb5 ;  /* 0x1f123bb503077836 */ /* 0x000fe40000000000 */
[C---:B------:R-:W-:Y:S01]  /*0130*/  IMAD.IADD R8, R0.reuse, 0x1, R3 ;  /* 0x0000000100087824 */ /* 0x040fe200078e0203 */
[----:B------:R-:W-:Y:S01]  /*0140*/  LOP3.LUT R6, R0, 0x159a55e5, RZ, 0x3c, !PT ;  /* 0x159a55e500067812 */ /* 0x000fe200078e3cff */
[----:B--2---:R-:W-:-:S04]  /*0150*/  IMAD.WIDE R10, R4, 0x30, R10 ;  /* 0x00000030040a7825 */ /* 0x004fc800078e020a */
[C---:B------:R-:W-:Y:S01]  /*0160*/  VIADD R9, R0.reuse, 0x75bcd15 ;  /* 0x075bcd1500097836 */ /* 0x040fe20000000000 */
[----:B-1----:R0:W-:Y:S01]  /*0170*/  STG.E.64 desc[UR4][R10.64+0x8], R6 ;  /* 0x000008060a007986 */ /* 0x0021e2000c101b04 */
[----:B------:R-:W-:Y:S01]  /*0180*/  VIADD R3, R0, 0x583f19 ;  /* 0x00583f1900037836 */ /* 0x000fe20000000000 */
[----:B------:R-:W-:Y:S01]  /*0190*/  SHF.R.S32.HI R0, RZ, 0x1f, R4 ;  /* 0x0000001fff007819 */ /* 0x000fe20000011404 */
[----:B------:R-:W-:-:S03]  /*01a0*/  VIADD R8, R8, 0x64f0c9 ;  /* 0x0064f0c908087836 */ /* 0x000fc60000000000 */
[----:B------:R0:W-:Y:S04]  /*01b0*/  STG.E.64 desc[UR4][R10.64+0x10], R2 ;  /* 0x000010020a007986 */ /* 0x0001e8000c101b04 */
[----:B------:R0:W-:Y:S01]  /*01c0*/  STG.E.64 desc[UR4][R10.64], R8 ;  /* 0x000000080a007986 */ /* 0x0001e2000c101b04 */
[----:B------:R-:W-:Y:S05]  /*01d0*/  @!P0 BRA `(.L_x_3) ;  /* 0x0000000c00508947 */ /* 0x000fea0003800000 */
[----:B------:R-:W-:Y:S02]  /*01e0*/  IMAD.MOV.U32 R5, RZ, RZ, RZ ;  /* 0x000000ffff057224 */ /* 0x000fe400078e00ff */
[----:B------:R-:W-:-:S07]  /*01f0*/  IMAD.MOV.U32 R15, RZ, RZ, R4 ;  /* 0x000000ffff0f7224 */ /* 0x000fce00078e0004 */
.L_x_9:
[----:B0-----:R-:W-:Y:S01]  /*0200*/  LOP3.LUT R8, R15, 0x3, RZ, 0xc0, !PT ;  /* 0x000000030f087812 */ /* 0x001fe200078ec0ff */
[----:B------:R-:W-:Y:S03]  /*0210*/  BSSY.RECONVERGENT B1, `(.L_x_4) ;  /* 0x00000ca000017945 */ /* 0x000fe60003800200 */
[----:B------:R-:W-:-:S04]  /*0220*/  ISETP.NE.U32.AND P0, PT, R8, RZ, PT ;  /* 0x000000ff0800720c */ /* 0x000fc80003f05070 */
[----:B------:R-:W-:-:S13]  /*0230*/  ISETP.NE.AND.EX P0, PT, RZ, RZ, PT, P0 ;  /* 0x000000ffff00720c */ /* 0x000fda0003f05300 */
[----:B------:R-:W-:Y:S05]  /*0240*/  @!P0 BRA `(.L_x_5) ;  /* 0x0000000c00188947 */ /* 0x000fea0003800000 */
[----:B------:R-:W0:Y:S01]  /*0250*/  LDC.64 R10, c[0x4][RZ] ;  /* 0x01000000ff0a7b82 */ /* 0x000e220000000a00 */
[----:B------:R-:W-:Y:S02]  /*0260*/  IMAD.MOV.U32 R8, RZ, RZ, RZ ;  /* 0x000000ffff087224 */ /* 0x000fe400078e00ff */
[----:B0-----:R-:W-:-:S07]  /*0270*/  IMAD.WIDE.U32 R10, R5, 0xc80, R10 ;  /* 0x00000c80050a7825 */ /* 0x001fce00078e000a */
.L_x_8:
[----:B------:R-:W-:Y:S01]  /*0280*/  IMAD.MOV.U32 R14, RZ, RZ, RZ ;  /* 0x000000ffff0e7224 */ /* 0x000fe200078e00ff */
[----:B0-----:R-:W-:Y:S01]  /*0290*/  CS2R R6, SRZ ;  /* 0x0000000000067805 */ /* 0x001fe2000001ff00 */
[----:B------:R-:W-:Y:S01]  /*02a0*/  IMAD.MOV.U32 R9, RZ, RZ, RZ ;  /* 0x000000ffff097224 */ /* 0x000fe200078e00ff */
[----:B------:R-:W-:-:S07]  /*02b0*/  CS2R R2, SRZ ;  /* 0x0000000000027805 */ /* 0x000fce000001ff00 */
.L_x_7:
[----:B------:R-:W0:Y:S02]  /*02c0*/  LDC.64 R12, c[0x0][0x3a0] ;  /* 0x0000e800ff0c7b82 */ /* 0x000e240000000a00 */
[----:B0-----:R-:W-:-:S04]  /*02d0*/  IMAD.WIDE R12, R4, 0x30, R12 ;  /* 0x00000030040c7825 */ /* 0x001fc800078e020c */
[----:B------:R-:W-:-:S05]  /*02e0*/  IMAD.WIDE.U32 R12, R14, 0x4, R12 ;  /* 0x000000040e0c7825 */ /* 0x000fca00078e000c */
[----:B------:R0:W5:Y:S01]  /*02f0*/  LDG.E R16, desc[UR4][R12.64+0x4] ;  /* 0x000004040c107981 */ /* 0x000162000c1e1900 */
[----:B------:R-:W-:-:S07]  /*0300*/  IMAD.MOV.U32 R17, RZ, RZ, RZ ;  /* 0x000000ffff117224 */ /* 0x000fce00078e00ff */
.L_x_6:
[----:B-----5:R-:W-:Y:S01]  /*0310*/  SHF.R.U32.HI R23, RZ, R17, R16 ;  /* 0x00000011ff177219 */ /* 0x020fe20000011610 */
[----:B0-----:R-:W-:-:S03]  /*0320*/  IMAD.SHL.U32 R12, R14, 0x20, RZ ;  /* 0x000000200e0c7824 */ /* 0x001fc600078e00ff */
[----:B------:R-:W-:Y:S01]  /*0330*/  LOP3.LUT R13, R23, 0x1, RZ, 0xc0, !PT ;  /* 0x00000001170d7812 */ /* 0x000fe200078ec0ff */
[----:B------:R-:W-:-:S03]  /*0340*/  IMAD.IADD R12, R12, 0x1, R17 ;  /* 0x000000010c0c7824 */ /* 0x000fc600078e0211 */
[----:B------:R-:W-:Y:S01]  /*0350*/  ISETP.NE.U32.AND P0, PT, R13, 0x1, PT ;  /* 0x000000010d00780c */ /* 0x000fe20003f05070 */
[----:B------:R-:W-:-:S03]  /*0360*/  IMAD R13, R12, 0x5, RZ ;  /* 0x000000050c0d7824 */ /* 0x000fc600078e02ff */
[----:B------:R-:W-:Y:S01]  /*0370*/  R2P PR, R23, 0x7e ;  /* 0x0000007e17007804 */ /* 0x000fe20000000000 */
[----:B------:R-:W-:-:S08]  /*0380*/  IMAD.WIDE.U32 R12, R13, 0x4, R10 ;  /* 0x000000040d0c7825 */ /* 0x000fd000078e000a */
[----:B------:R-:W2:Y:S04]  /*0390*/  @!P0 LDG.E R20, desc[UR4][R12.64+0x10] ;  /* 0x000010040c148981 */ /* 0x000ea8000c1e1900 */
[----:B------:R-:W3:Y:S04]  /*03a0*/  @P1 LDG.E R22, desc[UR4][R12.64+0x24] ;  /* 0x000024040c161981 */ /* 0x000ee8000c1e1900 */
[----:B------:R-:W4:Y:S04]  /*03b0*/  @P2 LDG.E R24, desc[UR4][R12.64+0x38] ;  /* 0x000038040c182981 */ /* 0x000f28000c1e1900 */
[----:B------:R-:W4:Y:S04]  /*03c0*/  @P3 LDG.E R26, desc[UR4][R12.64+0x4c] ;  /* 0x00004c040c1a3981 */ /* 0x000f28000c1e1900 */
[----:B------:R-:W4:Y:S04]  /*03d0*/  @P4 LDG.E R28, desc[UR4][R12.64+0x60] ;  /* 0x000060040c1c4981 */ /* 0x000f28000c1e1900 */
[----:B------:R-:W4:Y:S04]  /*03e0*/  @!P0 LDG.E R18, desc[UR4][R12.64] ;  /* 0x000000040c128981 */ /* 0x000f28000c1e1900 */
[----:B------:R-:W4:Y:S04]  /*03f0*/  @!P0 LDG.E R19, desc[UR4][R12.64+0x4] ;  /* 0x000004040c138981 */ /* 0x000f28000c1e1900 */
[----:B------:R-:W4:Y:S04]  /*0400*/  @P5 LDG.E R21, desc[UR4][R12.64+0x74] ;  /* 0x000074040c155981 */ /* 0x000f28000c1e1900 */
[----:B------:R-:W4:Y:S04]  /*0410*/  @P1 LDG.E R25, desc[UR4][R12.64+0x20] ;  /* 0x000020040c191981 */ /* 0x000f28000c1e1900 */
[----:B------:R-:W4:Y:S01]  /*0420*/  @P3 LDG.E R27, desc[UR4][R12.64+0x48] ;  /* 0x000048040c1b3981 */ /* 0x000f22000c1e1900 */
[----:B--2---:R-:W-:-:S03]  /*0430*/  @!P0 LOP3.LUT R3, R3, R20, RZ, 0x3c, !PT ;  /* 0x0000001403038212 */ /* 0x004fc600078e3cff */
[----:B------:R-:W2:Y:S01]  /*0440*/  @P1 LDG.E R20, desc[UR4][R12.64+0x14] ;  /* 0x000014040c141981 */ /* 0x000ea2000c1e1900 */
[----:B---3--:R-:W-:-:S03]  /*0450*/  @P1 LOP3.LUT R3, R3, R22, RZ, 0x3c, !PT ;  /* 0x0000001603031212 */ /* 0x008fc600078e3cff */
[----:B------:R-:W3:Y:S01]  /*0460*/  @P1 LDG.E R22, desc[UR4][R12.64+0x1c] ;  /* 0x00001c040c161981 */ /* 0x000ee2000c1e1900 */
[----:B----4-:R-:W-:-:S03]  /*0470*/  @P2 LOP3.LUT R3, R3, R24, RZ, 0x3c, !PT ;  /* 0x0000001803032212 */ /* 0x010fc600078e3cff */
[----:B------:R-:W4:Y:S01]  /*0480*/  @P2 LDG.E R24, desc[UR4][R12.64+0x28] ;  /* 0x000028040c182981 */ /* 0x000f22000c1e1900 */
[----:B------:R-:W-:-:S03]  /*0490*/  @P3 LOP3.LUT R3, R3, R26, RZ, 0x3c, !PT ;  /* 0x0000001a03033212 */ /* 0x000fc600078e3cff */
[----:B------:R-:W3:Y:S01]  /*04a0*/  @P6 LDG.E R26, desc[UR4][R12.64+0x88] ;  /* 0x000088040c1a6981 */ /* 0x000ee2000c1e1900 */
[----:B------:R-:W-:Y:S02]  /*04b0*/  @P4 LOP3.LUT R3, R3, R28, RZ, 0x3c, !PT ;  /* 0x0000001c03034212 */ /* 0x000fe400078e3cff */
[----:B------:R-:W-:Y:S02]  /*04c0*/  @!P0 LOP3.LUT R9, R9, R18, RZ, 0x3c, !PT ;  /* 0x0000001209098212 */ /* 0x000fe400078e3cff */
[----:B------:R-:W3:Y:S01]  /*04d0*/  @!P0 LDG.E R18, desc[UR4][R12.64+0x8] ;  /* 0x000008040c128981 */ /* 0x000ee2000c1e1900 */
[----:B------:R-:W-:-:S03]  /*04e0*/  @!P0 LOP3.LUT R6, R6, R19, RZ, 0x3c, !PT ;  /* 0x0000001306068212 */ /* 0x000fc600078e3cff */
[----:B------:R-:W3:Y:S01]  /*04f0*/  @!P0 LDG.E R19, desc[UR4][R12.64+0xc] ;  /* 0x00000c040c138981 */ /* 0x000ee2000c1e1900 */
[----:B------:R-:W-:-:S03]  /*0500*/  @P5 LOP3.LUT R3, R3, R21, RZ, 0x3c, !PT ;  /* 0x0000001503035212 */ /* 0x000fc600078e3cff */
[----:B------:R-:W3:Y:S01]  /*0510*/  @P1 LDG.E R21, desc[UR4][R12.64+0x18] ;  /* 0x000018040c151981 */ /* 0x000ee2000c1e1900 */
[----:B--2---:R-:W-:-:S03]  /*0520*/  @P1 LOP3.LUT R9, R9, R20, RZ, 0x3c, !PT ;  /* 0x0000001409091212 */ /* 0x004fc600078e3cff */
[----:B------:R-:W2:Y:S01]  /*0530*/  @P3 LDG.E R20, desc[UR4][R12.64+0x3c] ;  /* 0x00003c040c143981 */ /* 0x000ea2000c1e1900 */
[----:B----4-:R-:W-:-:S03]  /*0540*/  @P2 LOP3.LUT R9, R9, R24, RZ, 0x3c, !PT ;  /* 0x0000001809092212 */ /* 0x010fc600078e3cff */
[----:B------:R-:W4:Y:S01]  /*0550*/  @P4 LDG.E R24, desc[UR4][R12.64+0x50] ;  /* 0x000050040c184981 */ /* 0x000f22000c1e1900 */
[----:B---3--:R-:W-:-:S03]  /*0560*/  @!P0 LOP3.LUT R7, R7, R18, RZ, 0x3c, !PT ;  /* 0x0000001207078212 */ /* 0x008fc600078e3cff */
[----:B------:R-:W3:Y:S01]  /*0570*/  @P2 LDG.E R18, desc[UR4][R12.64+0x30] ;  /* 0x000030040c122981 */ /* 0x000ee2000c1e1900 */
[----:B------:R-:W-:-:S03]  /*0580*/  @!P0 LOP3.LUT R2, R2, R19, RZ, 0x3c, !PT ;  /* 0x0000001302028212 */ /* 0x000fc600078e3cff */
[----:B------:R-:W3:Y:S01]  /*0590*/  @P2 LDG.E R19, desc[UR4][R12.64+0x2c] ;  /* 0x00002c040c132981 */ /* 0x000ee2000c1e1900 */
[----:B------:R-:W-:-:S03]  /*05a0*/  @P1 LOP3.LUT R6, R6, R21, RZ, 0x3c, !PT ;  /* 0x0000001506061212 */ /* 0x000fc600078e3cff */
[----:B------:R-:W3:Y:S01]  /*05b0*/  @P2 LDG.E R21, desc[UR4][R12.64+0x34] ;  /* 0x000034040c152981 */ /* 0x000ee2000c1e1900 */
[----:B------:R-:W-:Y:S02]  /*05c0*/  @P1 LOP3.LUT R7, R7, R22, RZ, 0x3c, !PT ;  /* 0x0000001607071212 */ /* 0x000fe400078e3cff */
[----:B------:R-:W-:Y:S01]  /*05d0*/  @P1 LOP3.LUT R2, R2, R25, RZ, 0x3c, !PT ;  /* 0x0000001902021212 */ /* 0x000fe200078e3cff */
[----:B------:R-:W3:Y:S04]  /*05e0*/  @P3 LDG.E R22, desc[UR4][R12.64+0x44] ;  /* 0x000044040c163981 */ /* 0x000ee8000c1e1900 */
[----:B------:R-:W3:Y:S01]  /*05f0*/  @P3 LDG.E R25, desc[UR4][R12.64+0x40] ;  /* 0x000040040c193981 */ /* 0x000ee2000c1e1900 */
[----:B--2---:R-:W-:-:S03]  /*0600*/  @P3 LOP3.LUT R9, R9, R20, RZ, 0x3c, !PT ;  /* 0x0000001409093212 */ /* 0x004fc600078e3cff */
[----:B------:R-:W2:Y:S01]  /*0610*/  @P5 LDG.E R20, desc[UR4][R12.64+0x64] ;  /* 0x000064040c145981 */ /* 0x000ea2000c1e1900 */
[----:B----4-:R-:W-:-:S03]  /*0620*/  @P4 LOP3.LUT R9, R9, R24, RZ, 0x3c, !PT ;  /* 0x0000001809094212 */ /* 0x010fc600078e3cff */
[----:B------:R-:W4:Y:S01]  /*0630*/  @P6 LDG.E R24, desc[UR4][R12.64+0x78] ;  /* 0x000078040c186981 */ /* 0x000f22000c1e1900 */
[----:B---3--:R-:W-:-:S03]  /*0640*/  @P2 LOP3.LUT R7, R7, R18, RZ, 0x3c, !PT ;  /* 0x0000001207072212 */ /* 0x008fc600078e3cff */
[----:B------:R-:W3:Y:S01]  /*0650*/  @P4 LDG.E R18, desc[UR4][R12.64+0x58] ;  /* 0x000058040c124981 */ /* 0x000ee2000c1e1900 */
[----:B------:R-:W-:-:S03]  /*0660*/  @P2 LOP3.LUT R6, R6, R19, RZ, 0x3c, !PT ;  /* 0x0000001306062212 */ /* 0x000fc600078e3cff */
[----:B------:R-:W3:Y:S01]  /*0670*/  @P4 LDG.E R19, desc[UR4][R12.64+0x54] ;  /* 0x000054040c134981 */ /* 0x000ee2000c1e1900 */
[----:B------:R-:W-:-:S03]  /*0680*/  @P2 LOP3.LUT R2, R2, R21, RZ, 0x3c, !PT ;  /* 0x0000001502022212 */ /* 0x000fc600078e3cff */
[----:B------:R-:W3:Y:S01]  /*0690*/  @P4 LDG.E R21, desc[UR4][R12.64+0x5c] ;  /* 0x00005c040c154981 */ /* 0x000ee2000c1e1900 */
[----:B------:R-:W-:Y:S02]  /*06a0*/  @P3 LOP3.LUT R7, R7, R22, RZ, 0x3c, !PT ;  /* 0x0000001607073212 */ /* 0x000fe400078e3cff */
[----:B------:R-:W-:Y:S01]  /*06b0*/  @P3 LOP3.LUT R2, R2, R27, RZ, 0x3c, !PT ;  /* 0x0000001b02023212 */ /* 0x000fe200078e3cff */
[----:B------:R-:W3:Y:S01]  /*06c0*/  @P5 LDG.E R22, desc[UR4][R12.64+0x6c] ;  /* 0x00006c040c165981 */ /* 0x000ee2000c1e1900 */
[----:B------:R-:W-:-:S03]  /*06d0*/  @P3 LOP3.LUT R6, R6, R25, RZ, 0x3c, !PT ;  /* 0x0000001906063212 */ /* 0x000fc600078e3cff */
[----:B------:R-:W3:Y:S04]  /*06e0*/  @P5 LDG.E R25, desc[UR4][R12.64+0x68] ;  /* 0x000068040c195981 */ /* 0x000ee8000c1e1900 */
[----:B------:R-:W3:Y:S01]  /*06f0*/  @P5 LDG.E R27, desc[UR4][R12.64+0x70] ;  /* 0x000070040c1b5981 */ /* 0x000ee2000c1e1900 */
[----:B------:R-:W-:Y:S02]  /*0700*/  LOP3.LUT P0, RZ, R23, 0x80, RZ, 0xc0, !PT ;  /* 0x0000008017ff7812 */ /* 0x000fe4000780c0ff */
[----:B--2---:R-:W-:-:S11]  /*0710*/  @P5 LOP3.LUT R9, R9, R20, RZ, 0x3c, !PT ;  /* 0x0000001409095212 */ /* 0x004fd600078e3cff */
        /* <DEDUP_REMOVED lines=15> */
[----:B------:R-:W-:Y:S02]  /*0810*/  @P6 LOP3.LUT R3, R3, R26, RZ, 0x3c, !PT ;  /* 0x0000001a03036212 */ /* 0x000fe400078e3cff */
[----:B--2---:R-:W-:Y:S02]  /*0820*/  @P0 LOP3.LUT R9, R9, R20, RZ, 0x3c, !PT ;  /* 0x0000001409090212 */ /* 0x004fe400078e3cff */
[----:B----4-:R-:W-:Y:S02]  /*0830*/  @P0 LOP3.LUT R3, R3, R24, RZ, 0x3c, !PT ;  /* 0x0000001803030212 */ /* 0x010fe400078e3cff */
[----:B---3--:R-:W-:Y:S02]  /*0840*/  @P6 LOP3.LUT R7, R7, R18, RZ, 0x3c, !PT ;  /* 0x0000001207076212 */ /* 0x008fe400078e3cff */
[----:B------:R-:W-:Y:S02]  /*0850*/  @P6 LOP3.LUT R6, R6, R19, RZ, 0x3c, !PT ;  /* 0x0000001306066212 */ /* 0x000fe400078e3cff */
[----:B------:R-:W-:-:S02]  /*0860*/  @P6 LOP3.LUT R2, R2, R21, RZ, 0x3c, !PT ;  /* 0x0000001502026212 */ /* 0x000fc400078e3cff */
[----:B------:R-:W-:Y:S02]  /*0870*/  @P0 LOP3.LUT R7, R7, R22, RZ, 0x3c, !PT ;  /* 0x0000001607070212 */ /* 0x000fe400078e3cff */
[----:B------:R-:W-:Y:S02]  /*0880*/  @P0 LOP3.LUT R6, R6, R25, RZ, 0x3c, !PT ;  /* 0x0000001906060212 */ /* 0x000fe400078e3cff */
[----:B------:R-:W-:Y:S02]  /*0890*/  @P0 LOP3.LUT R2, R2, R27, RZ, 0x3c, !PT ;  /* 0x0000001b02020212 */ /* 0x000fe400078e3cff */
[----:B------:R-:W-:-:S13]  /*08a0*/  R2P PR, R23.B1, 0x7f ;  /* 0x0000007f17007804 */ /* 0x000fda0000001000 */
[----:B------:R-:W2:Y:S04]  /*08b0*/  @P0 LDG.E R18, desc[UR4][R12.64+0xa0] ;  /* 0x0000a0040c120981 */ /* 0x000ea8000c1e1900 */
[----:B------:R-:W3:Y:S04]  /*08c0*/  @P0 LDG.E R20, desc[UR4][R12.64+0xa8] ;  /* 0x0000a8040c140981 */ /* 0x000ee8000c1e1900 */
[----:B------:R-:W4:Y:S04]  /*08d0*/  @P1 LDG.E R22, desc[UR4][R12.64+0xbc] ;  /* 0x0000bc040c161981 */ /* 0x000f28000c1e1900 */
[----:B------:R-:W4:Y:S04]  /*08e0*/  @P1 LDG.E R24, desc[UR4][R12.64+0xc4] ;  /* 0x0000c4040c181981 */ /* 0x000f28000c1e1900 */
[----:B------:R-:W4:Y:S04]  /*08f0*/  @P0 LDG.E R19, desc[UR4][R12.64+0xa4] ;  /* 0x0000a4040c130981 */ /* 0x000f28000c1e1900 */
[----:B------:R-:W4:Y:S04]  /*0900*/  @P0 LDG.E R21, desc[UR4][R12.64+0xac] ;  /* 0x0000ac040c150981 */ /* 0x000f28000c1e1900 */
[----:B------:R-:W4:Y:S04]  /*0910*/  @P1 LDG.E R25, desc[UR4][R12.64+0xb8] ;  /* 0x0000b8040c191981 */ /* 0x000f28000c1e1900 */
[----:B------:R-:W4:Y:S04]  /*0920*/  @P2 LDG.E R26, desc[UR4][R12.64+0xc8] ;  /* 0x0000c8040c1a2981 */ /* 0x000f28000c1e1900 */
[----:B------:R-:W4:Y:S04]  /*0930*/  @P1 LDG.E R27, desc[UR4][R12.64+0xc0] ;  /* 0x0000c0040c1b1981 */ /* 0x000f28000c1e1900 */
[----:B------:R-:W4:Y:S01]  /*0940*/  @P3 LDG.E R28, desc[UR4][R12.64+0xec] ;  /* 0x0000ec040c1c3981 */ /* 0x000f22000c1e1900 */
[----:B--2---:R-:W-:-:S03]  /*0950*/  @P0 LOP3.LUT R9, R9, R18, RZ, 0x3c, !PT ;  /* 0x0000001209090212 */ /* 0x004fc600078e3cff */
[----:B------:R-:W2:Y:S01]  /*0960*/  @P0 LDG.E R18, desc[UR4][R12.64+0xb0] ;  /* 0x0000b0040c120981 */ /* 0x000ea2000c1e1900 */
[----:B---3--:R-:W-:-:S03]  /*0970*/  @P0 LOP3.LUT R7, R7, R20, RZ, 0x3c, !PT ;  /* 0x0000001407070212 */ /* 0x008fc600078e3cff */
[----:B------:R-:W3:Y:S01]  /*0980*/  @P1 LDG.E R20, desc[UR4][R12.64+0xb4] ;  /* 0x0000b4040c141981 */ /* 0x000ee2000c1e1900 */
[----:B----4-:R-:W-:-:S03]  /*0990*/  @P1 LOP3.LUT R7, R7, R22, RZ, 0x3c, !PT ;  /* 0x0000001607071212 */ /* 0x010fc600078e3cff */
[----:B------:R-:W4:Y:S01]  /*09a0*/  @P2 LDG.E R22, desc[UR4][R12.64+0xd8] ;  /* 0x0000d8040c162981 */ /* 0x000f22000c1e1900 */
[----:B------:R-:W-:-:S03]  /*09b0*/  @P0 LOP3.LUT R6, R6, R19, RZ, 0x3c, !PT ;  /* 0x0000001306060212 */ /* 0x000fc600078e3cff */
[----:B------:R-:W4:Y:S01]  /*09c0*/  @P2 LDG.E R19, desc[UR4][R12.64+0xcc] ;  /* 0x0000cc040c132981 */ /* 0x000f22000c1e1900 */
[----:B------:R-:W-:-:S03]  /*09d0*/  @P0 LOP3.LUT R2, R2, R21, RZ, 0x3c, !PT ;  /* 0x0000001502020212 */ /* 0x000fc600078e3cff */
[----:B------:R-:W4:Y:S01]  /*09e0*/  @P2 LDG.E R21, desc[UR4][R12.64+0xd4] ;  /* 0x0000d4040c152981 */ /* 0x000f22000c1e1900 */
[----:B------:R-:W-:-:S03]  /*09f0*/  @P1 LOP3.LUT R6, R6, R25, RZ, 0x3c, !PT ;  /* 0x0000001906061212 */ /* 0x000fc600078e3cff */
[----:B------:R-:W4:Y:S01]  /*0a00*/  @P3 LDG.E R25, desc[UR4][R12.64+0xe8] ;  /* 0x0000e8040c193981 */ /* 0x000f22000c1e1900 */
[----:B--2---:R-:W-:-:S03]  /*0a10*/  @P0 LOP3.LUT R3, R3, R18, RZ, 0x3c, !PT ;  /* 0x0000001203030212 */ /* 0x004fc600078e3cff */
[----:B------:R-:W2:Y:S01]  /*0a20*/  @P4 LDG.E R18, desc[UR4][R12.64+0xf0] ;  /* 0x0000f0040c124981 */ /* 0x000ea2000c1e1900 */
[----:B------:R-:W-:-:S03]  /*0a30*/  @P1 LOP3.LUT R3, R3, R24, RZ, 0x3c, !PT ;  /* 0x0000001803031212 */ /* 0x000fc600078e3cff */
[----:B------:R-:W2:Y:S01]  /*0a40*/  @P3 LDG.E R24, desc[UR4][R12.64+0xdc] ;  /* 0x0000dc040c183981 */ /* 0x000ea2000c1e1900 */
[----:B---3--:R-:W-:-:S03]  /*0a50*/  @P1 LOP3.LUT R9, R9, R20, RZ, 0x3c, !PT ;  /* 0x0000001409091212 */ /* 0x008fc600078e3cff */
[----:B------:R-:W3:Y:S01]  /*0a60*/  @P2 LDG.E R20, desc[UR4][R12.64+0xd0] ;  /* 0x0000d0040c142981 */ /* 0x000ee2000c1e1900 */
[----:B------:R-:W-:Y:S02]  /*0a70*/  LOP3.LUT P0, RZ, R23, 0x8000, RZ, 0xc0, !PT ;  /* 0x0000800017ff7812 */ /* 0x000fe4000780c0ff */
[----:B------:R-:W-:Y:S01]  /*0a80*/  @P2 LOP3.LUT R9, R9, R26, RZ, 0x3c, !PT ;  /* 0x0000001a09092212 */ /* 0x000fe200078e3cff */
[----:B------:R-:W3:Y:S04]  /*0a90*/  @P3 LDG.E R23, desc[UR4][R12.64+0xe0] ;  /* 0x0000e0040c173981 */ /* 0x000ee8000c1e1900 */
[----:B------:R-:W3:Y:S01]  /*0aa0*/  @P3 LDG.E R26, desc[UR4][R12.64+0xe4] ;  /* 0x0000e4040c1a3981 */ /* 0x000ee2000c1e1900 */
[----:B------:R-:W-:Y:S02]  /*0ab0*/  @P1 LOP3.LUT R2, R2, R27, RZ, 0x3c, !PT ;  /* 0x0000001b02021212 */ /* 0x000fe400078e3cff */
[----:B----4-:R-:W-:-:S02]  /*0ac0*/  @P2 LOP3.LUT R3, R3, R22, RZ, 0x3c, !PT ;  /* 0x0000001603032212 */ /* 0x010fc400078e3cff */
[----:B------:R-:W4:Y:S01]  /*0ad0*/  @P4 LDG.E R22, desc[UR4][R12.64+0x100] ;  /* 0x000100040c164981 */ /* 0x000f22000c1e1900 */
[----:B------:R-:W-:Y:S02]  /*0ae0*/  @P2 LOP3.LUT R6, R6, R19, RZ, 0x3c, !PT ;  /* 0x0000001306062212 */ /* 0x000fe400078e3cff */
[----:B------:R-:W-:Y:S01]  /*0af0*/  @P2 LOP3.LUT R2, R2, R21, RZ, 0x3c, !PT ;  /* 0x0000001502022212 */ /* 0x000fe200078e3cff */
[----:B------:R-:W4:Y:S04]  /*0b00*/  @P4 LDG.E R19, desc[UR4][R12.64+0xf4] ;  /* 0x0000f4040c134981 */ /* 0x000f28000c1e1900 */
[----:B------:R-:W4:Y:S01]  /*0b10*/  @P4 LDG.E R21, desc[UR4][R12.64+0xfc] ;  /* 0x0000fc040c154981 */ /* 0x000f22000c1e1900 */
[----:B------:R-:W-:-:S03]  /*0b20*/  @P3 LOP3.LUT R2, R2, R25, RZ, 0x3c, !PT ;  /* 0x0000001902023212 */ /* 0x000fc600078e3cff */
[----:B------:R-:W4:Y:S01]  /*0b30*/  @P5 LDG.E R25, desc[UR4][R12.64+0x110] ;  /* 0x000110040c195981 */ /* 0x000f22000c1e1900 */
[----:B--2---:R-:W-:-:S03]  /*0b40*/  @P3 LOP3.LUT R9, R9, R24, RZ, 0x3c, !PT ;  /* 0x0000001809093212 */ /* 0x004fc600078e3cff */
[----:B------:R-:W2:Y:S01]  /*0b50*/  @P5 LDG.E R24, desc[UR4][R12.64+0x104] ;  /* 0x000104040c185981 */ /* 0x000ea2000c1e1900 */
[----:B---3--:R-:W-:Y:S02]  /*0b60*/  @P2 LOP3.LUT R7, R7, R20, RZ, 0x3c, !PT ;  /* 0x0000001407072212 */ /* 0x008fe400078e3cff */
[----:B------:R-:W-:Y:S01]  /*0b70*/  @P4 LOP3.LUT R9, R9, R18, RZ, 0x3c, !PT ;  /* 0x0000001209094212 */ /* 0x000fe200078e3cff */
[----:B------:R-:W3:Y:S01]  /*0b80*/  @P4 LDG.E R20, desc[UR4][R12.64+0xf8] ;  /* 0x0000f8040c144981 */ /* 0x000ee2000c1e1900 */
[----:B------:R-:W-:-:S03]  /*0b90*/  @P3 LOP3.LUT R6, R6, R23, RZ, 0x3c, !PT ;  /* 0x0000001706063212 */ /* 0x000fc600078e3cff */
[----:B------:R-:W3:Y:S01]  /*0ba0*/  @P5 LDG.E R18, desc[UR4][R12.64+0x114] ;  /* 0x000114040c125981 */ /* 0x000ee2000c1e1900 */
[----:B------:R-:W-:-:S03]  /*0bb0*/  @P3 LOP3.LUT R7, R7, R26, RZ, 0x3c, !PT ;  /* 0x0000001a07073212 */ /* 0x000fc600078e3cff */
[----:B------:R-:W3:Y:S04]  /*0bc0*/  @P5 LDG.E R23, desc[UR4][R12.64+0x108] ;  /* 0x000108040c175981 */ /* 0x000ee8000c1e1900 */
[----:B------:R-:W3:Y:S01]  /*0bd0*/  @P5 LDG.E R26, desc[UR4][R12.64+0x10c] ;  /* 0x00010c040c1a5981 */ /* 0x000ee2000c1e1900 */
[----:B------:R-:W-:Y:S02]  /*0be0*/  @P3 LOP3.LUT R3, R3, R28, RZ, 0x3c, !PT ;  /* 0x0000001c03033212 */ /* 0x000fe400078e3cff */
[----:B----4-:R-:W-:Y:S01]  /*0bf0*/  @P4 LOP3.LUT R6, R6, R19, RZ, 0x3c, !PT ;  /* 0x0000001306064212 */ /* 0x010fe200078e3cff */
[----:B------:R-:W4:Y:S01]  /*0c00*/  @P0 LDG.E R28, desc[UR4][R12.64+0x13c] ;  /* 0x00013c040c1c0981 */ /* 0x000f22000c1e1900 */
[----:B------:R-:W-:Y:S02]  /*0c10*/  @P4 LOP3.LUT R3, R3, R22, RZ, 0x3c, !PT ;  /* 0x0000001603034212 */ /* 0x000fe400078e3cff */
[----:B------:R-:W-:Y:S01]  /*0c20*/  @P4 LOP3.LUT R2, R2, R21, RZ, 0x3c, !PT ;  /* 0x0000001502024212 */ /* 0x000fe200078e3cff */
[----:B------:R-:W4:Y:S04]  /*0c30*/  @P6 LDG.E R19, desc[UR4][R12.64+0x11c] ;  /* 0x00011c040c136981 */ /* 0x000f28000c1e1900 */
[----:B------:R-:W4:Y:S01]  /*0c40*/  @P6 LDG.E R22, desc[UR4][R12.64+0x120] ;  /* 0x000120040c166981 */ /* 0x000f22000c1e1900 */
[----:B------:R-:W-:-:S03]  /*0c50*/  @P5 LOP3.LUT R2, R2, R25, RZ, 0x3c, !PT ;  /* 0x0000001902025212 */ /* 0x000fc600078e3cff */
[----:B------:R-:W4:Y:S04]  /*0c60*/  @P6 LDG.E R21, desc[UR4][R12.64+0x124] ;  /* 0x000124040c156981 */ /* 0x000f28000c1e1900 */
[----:B------:R-:W4:Y:S01]  /*0c70*/  @P0 LDG.E R25, desc[UR4][R12.64+0x138] ;  /* 0x000138040c190981 */ /* 0x000f22000c1e1900 */
[----:B--2---:R-:W-:-:S03]  /*0c80*/  @P5 LOP3.LUT R9, R9, R24, RZ, 0x3c, !PT ;  /* 0x0000001809095212 */ /* 0x004fc600078e3cff */
[----:B------:R-:W2:Y:S01]  /*0c90*/  @P0 LDG.E R24, desc[UR4][R12.64+0x12c] ;  /* 0x00012c040c180981 */ /* 0x000ea2000c1e1900 */
[----:B---3--:R-:W-:-:S03]  /*0ca0*/  @P4 LOP3.LUT R7, R7, R20, RZ, 0x3c, !PT ;  /* 0x0000001407074212 */ /* 0x008fc600078e3cff */
[----:B------:R-:W3:Y:S01]  /*0cb0*/  @P6 LDG.E R20, desc[UR4][R12.64+0x118] ;  /* 0x000118040c146981 */ /* 0x000ee2000c1e1900 */
[----:B------:R-:W-:-:S03]  /*0cc0*/  @P5 LOP3.LUT R3, R3, R18, RZ, 0x3c, !PT ;  /* 0x0000001203035212 */ /* 0x000fc600078e3cff */
[----:B------:R-:W2:Y:S01]  /*0cd0*/  @P6 LDG.E R18, desc[UR4][R12.64+0x128] ;  /* 0x000128040c126981 */ /* 0x000ea2000c1e1900 */
[----:B------:R-:W-:-:S03]  /*0ce0*/  @P5 LOP3.LUT R6, R6, R23, RZ, 0x3c, !PT ;  /* 0x0000001706065212 */ /* 0x000fc600078e3cff */
[----:B------:R-:W2:Y:S01]  /*0cf0*/  @P0 LDG.E R23, desc[UR4][R12.64+0x130] ;  /* 0x000130040c170981 */ /* 0x000ea2000c1e1900 */
[----:B------:R-:W-:-:S03]  /*0d00*/  @P5 LOP3.LUT R7, R7, R26, RZ, 0x3c, !PT ;  /* 0x0000001a07075212 */ /* 0x000fc600078e3cff */
[----:B------:R-:W2:Y:S01]  /*0d10*/  @P0 LDG.E R26, desc[UR4][R12.64+0x134] ;  /* 0x000134040c1a0981 */ /* 0x000ea2000c1e1900 */
[----:B------:R-:W-:-:S05]  /*0d20*/  VIADD R17, R17, 0x10 ;  /* 0x0000001011117836 */ /* 0x000fca0000000000 */
[----:B------:R-:W-:Y:S02]  /*0d30*/  ISETP.NE.AND P1, PT, R17, 0x20, PT ;  /* 0x000000201100780c */ /* 0x000fe40003f25270 */
[----:B----4-:R-:W-:Y:S02]  /*0d40*/  @P6 LOP3.LUT R6, R6, R19, RZ, 0x3c, !PT ;  /* 0x0000001306066212 */ /* 0x010fe400078e3cff */
[----:B------:R-:W-:Y:S02]  /*0d50*/  @P6 LOP3.LUT R7, R7, R22, RZ, 0x3c, !PT ;  /* 0x0000001607076212 */ /* 0x000fe400078e3cff */
[----:B------:R-:W-:-:S04]  /*0d60*/  @P6 LOP3.LUT R2, R2, R21, RZ, 0x3c, !PT ;  /* 0x0000001502026212 */ /* 0x000fc800078e3cff */
[----:B------:R-:W-:Y:S02]  /*0d70*/  @P0 LOP3.LUT R2, R2, R25, RZ, 0x3c, !PT ;  /* 0x0000001902020212 */ /* 0x000fe400078e3cff */
[----:B---3--:R-:W-:Y:S02]  /*0d80*/  @P6 LOP3.LUT R9, R9, R20, RZ, 0x3c, !PT ;  /* 0x0000001409096212 */ /* 0x008fe400078e3cff */
[----:B--2---:R-:W-:Y:S02]  /*0d90*/  @P6 LOP3.LUT R3, R3, R18, RZ, 0x3c, !PT ;  /* 0x0000001203036212 */ /* 0x004fe400078e3cff */
[----:B------:R-:W-:Y:S02]  /*0da0*/  @P0 LOP3.LUT R9, R9, R24, RZ, 0x3c, !PT ;  /* 0x0000001809090212 */ /* 0x000fe400078e3cff */
[----:B------:R-:W-:Y:S02]  /*0db0*/  @P0 LOP3.LUT R6, R6, R23, RZ, 0x3c, !PT ;  /* 0x0000001706060212 */ /* 0x000fe400078e3cff */
[----:B------:R-:W-:-:S02]  /*0dc0*/  @P0 LOP3.LUT R3, R3, R28, RZ, 0x3c, !PT ;  /* 0x0000001c03030212 */ /* 0x000fc400078e3cff */
[----:B------:R-:W-:Y:S01]  /*0dd0*/  @P0 LOP3.LUT R7, R7, R26, RZ, 0x3c, !PT ;  /* 0x0000001a07070212 */ /* 0x000fe200078e3cff */
[----:B------:R-:W-:Y:S06]  /*0de0*/  @P1 BRA `(.L_x_6) ;  /* 0xfffffff400481947 */ /* 0x000fec000383ffff */
[----:B------:R-:W-:-:S05]  /*0df0*/  VIADD R14, R14, 0x1 ;  /* 0x000000010e0e7836 */ /* 0x000fca0000000000 */
[----:B------:R-:W-:-:S13]  /*0e00*/  ISETP.NE.AND P0, PT, R14, 0x5, PT ;  /* 0x000000050e00780c */ /* 0x000fda0003f05270 */
[----:B------:R-:W-:Y:S05]  /*0e10*/  @P0 BRA `(.L_x_7) ;  /* 0xfffffff400280947 */ /* 0x000fea000383ffff */
[----:B------:R-:W0:Y:S01]  /*0e20*/  LDC.64 R12, c[0x0][0x3a0] ;  /* 0x0000e800ff0c7b82 */ /* 0x000e220000000a00 */
[----:B------:R-:W-:Y:S01]  /*0e30*/  VIADD R8, R8, 0x1 ;  /* 0x0000000108087836 */ /* 0x000fe20000000000 */
[----:B------:R-:W-:-:S04]  /*0e40*/  LOP3.LUT R17, R15, 0x3, RZ, 0xc0, !PT ;  /* 0x000000030f117812 */ /* 0x000fc800078ec0ff */
[----:B------:R-:W-:Y:S01]  /*0e50*/  ISETP.GE.U32.AND P0, PT, R8, R17, PT ;  /* 0x000000110800720c */ /* 0x000fe20003f06070 */
[----:B0-----:R-:W-:-:S05]  /*0e60*/  IMAD.WIDE R12, R4, 0x30, R12 ;  /* 0x00000030040c7825 */ /* 0x001fca00078e020c */
[----:B------:R0:W-:Y:S04]  /*0e70*/  STG.E desc[UR4][R12.64+0x4], R9 ;  /* 0x000004090c007986 */ /* 0x0001e8000c101904 */
[----:B------:R0:W-:Y:S04]  /*0e80*/  STG.E.64 desc[UR4][R12.64+0x8], R6 ;  /* 0x000008060c007986 */ /* 0x0001e8000c101b04 */
[----:B------:R0:W-:Y:S01]  /*0e90*/  STG.E.64 desc[UR4][R12.64+0x10], R2 ;  /* 0x000010020c007986 */ /* 0x0001e2000c101b04 */
[----:B------:R-:W-:Y:S05]  /*0ea0*/  @!P0 BRA `(.L_x_8) ;  /* 0xfffffff000f48947 */ /* 0x000fea000383ffff */
.L_x_5:
[----:B------:R-:W-:Y:S05]  /*0eb0*/  BSYNC.RECONVERGENT B1 ;  /* 0x0000000000017941 */ /* 0x000fea0003800200 */
.L_x_4:
[----:B------:R-:W-:Y:S01]  /*0ec0*/  ISETP.GT.U32.AND P0, PT, R15, 0x3, PT ;  /* 0x000000030f00780c */ /* 0x000fe20003f04070 */
[----:B------:R-:W-:Y:S01]  /*0ed0*/  VIADD R5, R5, 0x1 ;  /* 0x0000000105057836 */ /* 0x000fe20000000000 */
[--C-:B------:R-:W-:Y:S02]  /*0ee0*/  SHF.R.U64 R15, R15, 0x2, R0.reuse ;  /* 0x000000020f0f7819 */ /* 0x100fe40000001200 */
[----:B------:R-:W-:Y:S02]  /*0ef0*/  ISETP.GT.U32.AND.EX P0, PT, R0, RZ, PT, P0 ;  /* 0x000000ff0000720c */ /* 0x000fe40003f04100 */
[----:B------:R-:W-:-:S11]  /*0f00*/  SHF.R.U32.HI R0, RZ, 0x2, R0 ;  /* 0x00000002ff007819 */ /* 0x000fd60000011600 */
[----:B------:R-:W-:Y:S05]  /*0f10*/  @P0 BRA `(.L_x_9) ;  /* 0xfffffff000b80947 */ /* 0x000fea000383ffff */
.L_x_3:
[----:B------:R-:W-:Y:S05]  /*0f20*/  BSYNC.RECONVERGENT B0 ;  /* 0x0000000000007941 */ /* 0x000fea0003800200 */
.L_x_2:
[----:B0-----:R-:W0:Y:S01]  /*0f30*/  LDC R8, c[0x0][0x3a8] ;  /* 0x0000ea00ff087b82 */ /* 0x001e220000000800 */
[----:B------:R-:W-:-:S04]  /*0f40*/  SHF.R.U32.HI R0, RZ, 0x2, R9 ;  /* 0x00000002ff007819 */ /* 0x000fc80000011609 */
[----:B------:R-:W-:Y:S01]  /*0f50*/  LOP3.LUT R0, R0, R9, RZ, 0x3c, !PT ;  /* 0x0000000900007212 */ /* 0x000fe200078e3cff */
[----:B------:R-:W-:Y:S02]  /*0f60*/  IMAD.SHL.U32 R9, R3, 0x10, RZ ;  /* 0x0000001003097824 */ /* 0x000fe400078e00ff */
[----:B------:R-:W1:Y:S08]  /*0f70*/  LDC.64 R10, c[0x0][0x3a0] ;  /* 0x0000e800ff0a7b82 */ /* 0x000e700000000a00 */
[----:B------:R-:W2:Y:S01]  /*0f80*/  LDC R12, c[0x0][0x3ac] ;  /* 0x0000eb00ff0c7b82 */ /* 0x000ea20000000800 */
[----:B0-----:R-:W-:-:S02]  /*0f90*/  LOP3.LUT R5, R8, 0xaad26b49, RZ, 0x3c, !PT ;  /* 0xaad26b4908057812 */ /* 0x001fc400078e3cff */
[----:B------:R-:W-:Y:S01]  /*0fa0*/  ISETP.GT.AND P0, PT, R8, -0x1, PT ;  /* 0xffffffff0800780c */ /* 0x000fe20003f04270 */
[----:B------:R-:W-:Y:S02]  /*0fb0*/  IMAD.MOV.U32 R8, RZ, RZ, -0x266e14b1 ;  /* 0xd991eb4fff087424 */ /* 0x000fe400078e00ff */
[----:B------:R-:W-:-:S03]  /*0fc0*/  IMAD R5, R5, 0x4182bed5, RZ ;  /* 0x4182bed505057824 */ /* 0x000fc600078e02ff */
[----:B------:R-:W-:Y:S01]  /*0fd0*/  SEL R14, R8, 0x8bf16996, P0 ;  /* 0x8bf16996080e7807 */ /* 0x000fe20000000000 */
[----:B------:R-:W-:Y:S02]  /*0fe0*/  IMAD.SHL.U32 R8, R0, 0x2, RZ ;  /* 0x0000000200087824 */ /* 0x000fe400078e00ff */
[----:B-1----:R-:W-:-:S03]  /*0ff0*/  IMAD.WIDE R10, R4, 0x30, R10 ;  /* 0x00000030040a7825 */ /* 0x002fc600078e020a */
[----:B------:R-:W-:Y:S01]  /*1000*/  LOP3.LUT R8, R0, R8, R9, 0x96, !PT ;  /* 0x0000000800087212 */ /* 0x000fe200078e9609 */
[----:B------:R-:W-:Y:S01]  /*1010*/  IMAD.IADD R5, R5, 0x1, R14 ;  /* 0x0000000105057824 */ /* 0x000fe200078e020e */
[----:B------:R0:W-:Y:S01]  /*1020*/  STG.E.64 desc[UR4][R10.64+0x18], RZ ;  /* 0x000018ff0a007986 */ /* 0x0001e2000c101b04 */
[----:B------:R-:W-:Y:S01]  /*1030*/  IMAD.MOV.U32 R9, RZ, RZ, 0x2f800000 ;  /* 0x2f800000ff097424 */ /* 0x000fe200078e00ff */
[----:B------:R-:W-:Y:S01]  /*1040*/  LOP3.LUT R8, R8, R3, RZ, 0x3c, !PT ;  /* 0x0000000308087212 */ /* 0x000fe200078e3cff */
[----:B------:R-:W-:Y:S01]  /*1050*/  VIADD R13, R5, 0x64f0c9 ;  /* 0x0064f0c9050d7836 */ /* 0x000fe20000000000 */
[----:B------:R0:W-:Y:S04]  /*1060*/  STG.E desc[UR4][R10.64+0x20], RZ ;  /* 0x000020ff0a007986 */ /* 0x0001e8000c101904 */
[----:B------:R-:W-:Y:S01]  /*1070*/  IADD3 R0, PT, PT, R13, 0x587c5, R8 ;  /* 0x000587c50d007810 */ /* 0x000fe20007ffe008 */
[----:B------:R0:W-:Y:S03]  /*1080*/  STG.E.64 desc[UR4][R10.64+0x28], RZ ;  /* 0x000028ff0a007986 */ /* 0x0001e6000c101b04 */
[----:B------:R-:W-:-:S05]  /*1090*/  I2FP.F32.U32 R0, R0 ;  /* 0x0000000000007245 */ /* 0x000fca0000201000 */
[----:B------:R-:W-:Y:S01]  /*10a0*/  FFMA R0, R0, R9, 1.1641532182693481445e-10 ;  /* 0x2f00000000007423 */ /* 0x000fe20000000009 */
[----:B--2---:R-:W-:-:S03]  /*10b0*/  FFMA R9, -R12, R12, 1 ;  /* 0x3f8000000c097423 */ /* 0x004fc6000000010c */
[----:B------:R-:W-:Y:S01]  /*10c0*/  FADD R0, R0, -0.5 ;  /* 0xbf00000000007421 */ /* 0x000fe20000000000 */
[----:B------:R-:W-:Y:S01]  /*10d0*/  VIADD R14, R9, 0xf3000000 ;  /* 0xf3000000090e7836 */ /* 0x000fe20000000000 */
[----:B------:R0:W1:Y:S03]  /*10e0*/  MUFU.RSQ R12, R9 ;  /* 0x00000009000c7308 */ /* 0x0000660000001400 */
[----:B------:R-:W-:Y:S02]  /*10f0*/  FSETP.GE.AND P1, PT, R0, RZ, PT ;  /* 0x000000ff0000720b */ /* 0x000fe40003f26000 */
[----:B------:R-:W-:-:S13]  /*1100*/  ISETP.GT.U32.AND P0, PT, R14, 0x727fffff, PT ;  /* 0x727fffff0e00780c */ /* 0x000fda0003f04070 */
[----:B01----:R-:W-:Y:S05]  /*1110*/  @!P0 BRA `(.L_x_10) ;  /* 0x00000000001c8947 */ /* 0x003fea0003800000 */
[----:B------:R-:W-:Y:S01]  /*1120*/  BSSY.RECONVERGENT B0, `(.L_x_11) ;  /* 0x0000004000007945 */ /* 0x000fe20003800200 */
[----:B------:R-:W-:Y:S01]  /*1130*/  IMAD.MOV.U32 R0, RZ, RZ, R9 ;  /* 0x000000ffff007224 */ /* 0x000fe200078e0009 */
[----:B------:R-:W-:-:S07]  /*1140*/  MOV R18, 0x1160 ;  /* 0x0000116000127802 */ /* 0x000fce0000000f00 */
[----:B------:R-:W-:Y:S05]  /*1150*/  CALL.REL.NOINC `($__internal_0_$__cuda_sm20_sqrt_rn_f32_slowpath) ;  /* 0x00000008006c7944 */ /* 0x000fea0003c00000 */
[----:B------:R-:W-:Y:S05]  /*1160*/  BSYNC.RECONVERGENT B0 ;  /* 0x0000000000007941 */ /* 0x000fea0003800200 */
.L_x_11:
[----:B------:R-:W-:Y:S01]  /*1170*/  IMAD.MOV.U32 R0, RZ, RZ, R9 ;  /* 0x000000ffff007224 */ /* 0x000fe200078e0009 */
[----:B------:R-:W-:Y:S06]  /*1180*/  BRA `(.L_x_12) ;  /* 0x0000000000107947 */ /* 0x000fec0003800000 */
.L_x_10:
[----:B------:R-:W-:Y:S01]  /*1190*/  FMUL.FTZ R0, R9, R12 ;  /* 0x0000000c09007220 */ /* 0x000fe20000410000 */
[----:B------:R-:W-:-:S03]  /*11a0*/  FMUL.FTZ R12, R12, 0.5 ;  /* 0x3f0000000c0c7820 */ /* 0x000fc60000410000 */
[----:B------:R-:W-:-:S04]  /*11b0*/  FFMA R9, -R0, R0, R9 ;  /* 0x0000000000097223 */ /* 0x000fc80000000109 */
[----:B------:R-:W-:-:S07]  /*11c0*/  FFMA R0, R9, R12, R0 ;  /* 0x0000000c09007223 */ /* 0x000fce0000000000 */
.L_x_12:
[----:B------:R-:W-:Y:S01]  /*11d0*/  SHF.R.U32.HI R9, RZ, 0x2, R6 ;  /* 0x00000002ff097819 */ /* 0x000fe20000011606 */
[----:B------:R-:W-:Y:S01]  /*11e0*/  IMAD.MOV.U32 R16, RZ, RZ, 0x2f800000 ;  /* 0x2f800000ff107424 */ /* 0x000fe200078e00ff */
[----:B------:R-:W-:Y:S01]  /*11f0*/  SHF.R.U32.HI R14, RZ, 0x2, R7 ;  /* 0x00000002ff0e7819 */ /* 0x000fe20000011607 */
[----:B------:R-:W-:Y:S01]  /*1200*/  BSSY.RECONVERGENT B0, `(.L_x_13) ;  /* 0x0000031000007945 */ /* 0x000fe20003800200 */
[----:B------:R-:W-:Y:S01]  /*1210*/  LOP3.LUT R9, R9, R6, RZ, 0x3c, !PT ;  /* 0x0000000609097212 */ /* 0x000fe200078e3cff */
[----:B------:R-:W-:Y:S01]  /*1220*/  IMAD.SHL.U32 R6, R8, 0x10, RZ ;  /* 0x0000001008067824 */ /* 0x000fe200078e00ff */
[----:B------:R-:W-:Y:S02]  /*1230*/  LOP3.LUT R14, R14, R7, RZ, 0x3c, !PT ;  /* 0x000000070e0e7212 */ /* 0x000fe400078e3cff */
[----:B------:R-:W-:Y:S01]  /*1240*/  SHF.R.U32.HI R15, RZ, 0x2, R2 ;  /* 0x00000002ff0f7819 */ /* 0x000fe20000011602 */
[----:B------:R-:W-:-:S03]  /*1250*/  IMAD.SHL.U32 R12, R9, 0x2, RZ ;  /* 0x00000002090c7824 */ /* 0x000fc600078e00ff */
[----:B------:R-:W-:Y:S02]  /*1260*/  LOP3.LUT R15, R15, R2, RZ, 0x3c, !PT ;  /* 0x000000020f0f7212 */ /* 0x000fe400078e3cff */
[----:B------:R-:W-:Y:S01]  /*1270*/  LOP3.LUT R9, R9, R12, R6, 0x96, !PT ;  /* 0x0000000c09097212 */ /* 0x000fe200078e9606 */
[----:B------:R-:W-:-:S03]  /*1280*/  IMAD.SHL.U32 R6, R14, 0x2, RZ ;  /* 0x000000020e067824 */ /* 0x000fc600078e00ff */
[----:B------:R-:W-:-:S05]  /*1290*/  LOP3.LUT R9, R9, R8, RZ, 0x3c, !PT ;  /* 0x0000000809097212 */ /* 0x000fca00078e3cff */
[----:B------:R-:W-:Y:S01]  /*12a0*/  IMAD.SHL.U32 R7, R9, 0x10, RZ ;  /* 0x0000001009077824 */ /* 0x000fe200078e00ff */
[----:B------:R0:W-:Y:S04]  /*12b0*/  STG.E.64 desc[UR4][R10.64+0x8], R8 ;  /* 0x000008080a007986 */ /* 0x0001e8000c101b04 */
[----:B------:R-:W-:Y:S01]  /*12c0*/  LOP3.LUT R6, R14, R6, R7, 0x96, !PT ;  /* 0x000000060e067212 */ /* 0x000fe200078e9607 */
[----:B------:R-:W-:-:S03]  /*12d0*/  IMAD.SHL.U32 R7, R15, 0x2, RZ ;  /* 0x000000020f077824 */ /* 0x000fc600078e00ff */
[----:B------:R-:W-:-:S04]  /*12e0*/  LOP3.LUT R12, R6, R9, RZ, 0x3c, !PT ;  /* 0x00000009060c7212 */ /* 0x000fc800078e3cff */
[----:B------:R-:W-:Y:S01]  /*12f0*/  IADD3 R2, PT, PT, R13, 0x10974f, R12 ;  /* 0x0010974f0d027810 */ /* 0x000fe20007ffe00c */
[----:B------:R-:W-:-:S05]  /*1300*/  IMAD.SHL.U32 R6, R12, 0x10, RZ ;  /* 0x000000100c067824 */ /* 0x000fca00078e00ff */
[----:B------:R-:W-:Y:S02]  /*1310*/  LOP3.LUT R15, R15, R7, R6, 0x96, !PT ;  /* 0x000000070f0f7212 */ /* 0x000fe400078e9606 */
[----:B------:R-:W-:Y:S02]  /*1320*/  IADD3 R6, PT, PT, R13, 0xb0f8a, R9 ;  /* 0x000b0f8a0d067810 */ /* 0x000fe40007ffe009 */
[----:B------:R-:W-:Y:S01]  /*1330*/  I2FP.F32.U32 R7, R2 ;  /* 0x0000000200077245 */ /* 0x000fe20000201000 */
[----:B------:R-:W-:Y:S01]  /*1340*/  VIADD R2, R5, 0x7b0fdd ;  /* 0x007b0fdd05027836 */ /* 0x000fe20000000000 */
[----:B------:R-:W-:Y:S02]  /*1350*/  LOP3.LUT R13, R15, R12, RZ, 0x3c, !PT ;  /* 0x0000000c0f0d7212 */ /* 0x000fe400078e3cff */
[----:B------:R-:W-:Y:S01]  /*1360*/  I2FP.F32.U32 R6, R6 ;  /* 0x0000000600067245 */ /* 0x000fe20000201000 */
[----:B------:R-:W-:Y:S01]  /*1370*/  FFMA R5, R7, R16, 1.1641532182693481445e-10 ;  /* 0x2f00000007057423 */ /* 0x000fe20000000010 */
[----:B------:R0:W-:Y:S01]  /*1380*/  STG.E.64 desc[UR4][R10.64], R2 ;  /* 0x000000020a007986 */ /* 0x0001e2000c101b04 */
[----:B------:R-:W-:-:S02]  /*1390*/  IMAD.IADD R7, R13, 0x1, R2 ;  /* 0x000000010d077824 */ /* 0x000fc400078e0202 */
[----:B------:R-:W-:Y:S01]  /*13a0*/  FFMA R6, R6, R16, 1.1641532182693481445e-10 ;  /* 0x2f00000006067423 */ /* 0x000fe20000000010 */
[----:B------:R-:W-:Y:S01]  /*13b0*/  FADD R5, R5, -0.5 ;  /* 0xbf00000005057421 */ /* 0x000fe20000000000 */
[----:B------:R0:W-:Y:S01]  /*13c0*/  STG.E.64 desc[UR4][R10.64+0x10], R12 ;  /* 0x0000100c0a007986 */ /* 0x0001e2000c101b04 */
[----:B------:R-:W-:Y:S01]  /*13d0*/  I2FP.F32.U32 R7, R7 ;  /* 0x0000000700077245 */ /* 0x000fe20000201000 */
[----:B------:R-:W-:Y:S01]  /*13e0*/  FADD R14, R6, -0.5 ;  /* 0xbf000000060e7421 */ /* 0x000fe20000000000 */
[----:B------:R-:W-:-:S03]  /*13f0*/  FMUL R15, R5, R5 ;  /* 0x00000005050f7220 */ /* 0x000fc60000400000 */
[----:B------:R-:W-:Y:S01]  /*1400*/  FFMA R6, R7, R16, 1.1641532182693481445e-10 ;  /* 0x2f00000007067423 */ /* 0x000fe20000000010 */
[----:B------:R-:W-:-:S03]  /*1410*/  FFMA R15, R14, R14, R15 ;  /* 0x0000000e0e0f7223 */ /* 0x000fc6000000000f */
[----:B------:R-:W-:-:S04]  /*1420*/  FADD R6, R6, -0.5 ;  /* 0xbf00000006067421 */ /* 0x000fc80000000000 */
[----:B------:R-:W-:-:S04]  /*1430*/  FFMA R16, R6, R6, R15 ;  /* 0x0000000606107223 */ /* 0x000fc8000000000f */
[----:B------:R-:W-:Y:S01]  /*1440*/  VIADD R7, R16, 0xf3000000 ;  /* 0xf300000010077836 */ /* 0x000fe20000000000 */
[----:B------:R0:W1:Y:S04]  /*1450*/  MUFU.RSQ R15, R16 ;  /* 0x00000010000f7308 */ /* 0x0000680000001400 */
[----:B------:R-:W-:Y:S02]  /*1460*/  ISETP.GT.U32.AND P0, PT, R7, 0x727fffff, PT ;  /* 0x727fffff0700780c */ /* 0x000fe40003f04070 */
[----:B------:R-:W-:-:S11]  /*1470*/  FSEL R7, R0, -R0, P1 ;  /* 0x8000000000077208 */ /* 0x000fd60000800000 */
[----:B01----:R-:W-:Y:S05]  /*1480*/  @!P0 BRA `(.L_x_14) ;  /* 0x0000000000108947 */ /* 0x003fea0003800000 */
[----:B------:R-:W-:Y:S01]  /*1490*/  IMAD.MOV.U32 R0, RZ, RZ, R16 ;  /* 0x000000ffff007224 */ /* 0x000fe200078e0010 */
[----:B------:R-:W-:-:S07]  /*14a0*/  MOV R18, 0x14c0 ;  /* 0x000014c000127802 */ /* 0x000fce0000000f00 */
[----:B------:R-:W-:Y:S05]  /*14b0*/  CALL.REL.NOINC `($__internal_0_$__cuda_sm20_sqrt_rn_f32_slowpath) ;  /* 0x0000000400947944 */ /* 0x000fea0003c00000 */
[----:B------:R-:W-:Y:S05]  /*14c0*/  BRA `(.L_x_15) ;  /* 0x0000000000107947 */ /* 0x000fea0003800000 */
.L_x_14:
[----:B------:R-:W-:Y:S01]  /*14d0*/  FMUL.FTZ R9, R16, R15 ;  /* 0x0000000f10097220 */ /* 0x000fe20000410000 */
[----:B------:R-:W-:-:S03]  /*14e0*/  FMUL.FTZ R2, R15, 0.5 ;  /* 0x3f0000000f027820 */ /* 0x000fc60000410000 */
[----:B------:R-:W-:-:S04]  /*14f0*/  FFMA R0, -R9, R9, R16 ;  /* 0x0000000909007223 */ /* 0x000fc80000000110 */
[----:B------:R-:W-:-:S07]  /*1500*/  FFMA R9, R0, R2, R9 ;  /* 0x0000000200097223 */ /* 0x000fce0000000009 */
.L_x_15:
[----:B------:R-:W-:Y:S05]  /*1510*/  BSYNC.RECONVERGENT B0 ;  /* 0x0000000000007941 */ /* 0x000fea0003800200 */
.L_x_13:
[----:B------:R-:W0:Y:S01]  /*1520*/  LDCU UR6, c[0x0][0x3ac] ;  /* 0x00007580ff0677ac */ /* 0x000e220008000800 */
[----:B------:R-:W1:Y:S01]  /*1530*/  MUFU.RCP R0, R9 ;  /* 0x0000000900007308 */ /* 0x000e620000001000 */
[----:B------:R-:W-:Y:S01]  /*1540*/  BSSY.RECONVERGENT B0, `(.L_x_16) ;  /* 0x000000d000007945 */ /* 0x000fe20003800200 */
[----:B0-----:R-:W-:Y:S01]  /*1550*/  FMUL R2, R14, UR6 ;  /* 0x000000060e027c20 */ /* 0x001fe20008400000 */
[----:B-1----:R-:W-:-:S05]  /*1560*/  FFMA R3, R0, -R9, 1 ;  /* 0x3f80000000037423 */ /* 0x002fca0000000809 */
[----:B------:R-:W0:Y:S01]  /*1570*/  FCHK P0, R2, R9 ;  /* 0x0000000902007302 */ /* 0x000e220000000000 */
[----:B------:R-:W-:-:S04]  /*1580*/  FFMA R3, R0, R3, R0 ;  /* 0x0000000300037223 */ /* 0x000fc80000000000 */
[----:B------:R-:W-:-:S04]  /*1590*/  FFMA R0, R2, R3, RZ ;  /* 0x0000000302007223 */ /* 0x000fc800000000ff */
[----:B------:R-:W-:-:S04]  /*15a0*/  FFMA R8, R0, -R9, R2 ;  /* 0x8000000900087223 */ /* 0x000fc80000000002 */
[----:B------:R-:W-:Y:S01]  /*15b0*/  FFMA R0, R3, R8, R0 ;  /* 0x0000000803007223 */ /* 0x000fe20000000000 */
[----:B0-----:R-:W-:Y:S06]  /*15c0*/  @!P0 BRA `(.L_x_17) ;  /* 0x0000000000108947 */ /* 0x001fec0003800000 */
[----:B------:R-:W-:Y:S01]  /*15d0*/  IMAD.MOV.U32 R3, RZ, RZ, R9 ;  /* 0x000000ffff037224 */ /* 0x000fe200078e0009 */
[----:B------:R-:W-:-:S07]  /*15e0*/  MOV R8, 0x1600 ;  /* 0x0000160000087802 */ /* 0x000fce0000000f00 */
[----:B------:R-:W-:Y:S05]  /*15f0*/  CALL.REL.NOINC `($__internal_1_$__cuda_sm3x_div_rn_noftz_f32_slowpath) ;  /* 0x00000004009c7944 */ /* 0x000fea0003c00000 */
[----:B------:R-:W-:-:S07]  /*1600*/  IMAD.MOV.U32 R0, RZ, RZ, R10 ;  /* 0x000000ffff007224 */ /* 0x000fce00078e000a */
.L_x_17:
[----:B------:R-:W-:Y:S05]  /*1610*/  BSYNC.RECONVERGENT B0 ;  /* 0x0000000000007941 */ /* 0x000fea0003800200 */
.L_x_16:
        /* <DEDUP_REMOVED lines=12> */
[----:B------:R-:W-:Y:S01]  /*16e0*/  MOV R8, 0x1710 ;  /* 0x0000171000087802 */ /* 0x000fe20000000f00 */
[----:B------:R-:W-:-:S07]  /*16f0*/  IMAD.MOV.U32 R3, RZ, RZ, R9 ;  /* 0x000000ffff037224 */ /* 0x000fce00078e0009 */
[----:B------:R-:W-:Y:S05]  /*1700*/  CALL.REL.NOINC `($__internal_1_$__cuda_sm3x_div_rn_noftz_f32_slowpath) ;  /* 0x0000000400587944 */ /* 0x000fea0003c00000 */
[----:B------:R-:W-:-:S07]  /*1710*/  IMAD.MOV.U32 R5, RZ, RZ, R10 ;  /* 0x000000ffff057224 */ /* 0x000fce00078e000a */
.L_x_19:
[----:B------:R-:W-:Y:S05]  /*1720*/  BSYNC.RECONVERGENT B0 ;  /* 0x0000000000007941 */ /* 0x000fea0003800200 */
.L_x_18:
        /* <DEDUP_REMOVED lines=16> */
.L_x_21:
[----:B------:R-:W-:Y:S05]  /*1830*/  BSYNC.RECONVERGENT B0 ;  /* 0x0000000000007941 */ /* 0x000fea0003800200 */
.L_x_20:
[----:B------:R-:W0:Y:S01]  /*1840*/  LDCU.128 UR8, c[0x0][0x380] ;  /* 0x00007000ff0877ac */ /* 0x000e220008000c00 */
[----:B------:R-:W-:Y:S01]  /*1850*/  SHF.R.S32.HI R11, RZ, 0x1f, R4 ;  /* 0x0000001fff0b7819 */ /* 0x000fe20000011404 */
[-C--:B------:R-:W-:Y:S01]  /*1860*/  FFMA R2, RZ, R7.reuse, RZ ;  /* 0x00000007ff027223 */ /* 0x080fe200000000ff */
[-C--:B------:R-:W-:Y:S01]  /*1870*/  FFMA R9, RZ, R0.reuse, RZ ;  /* 0x00000000ff097223 */ /* 0x080fe200000000ff */
[----:B------:R-:W1:Y:S01]  /*1880*/  LDCU.128 UR12, c[0x0][0x390] ;  /* 0x00007200ff0c77ac */ /* 0x000e620008000c00 */
[----:B------:R-:W-:Y:S01]  /*1890*/  FFMA R6, RZ, R0, R7 ;  /* 0x00000000ff067223 */ /* 0x000fe20000000007 */
[----:B------:R-:W-:Y:S01]  /*18a0*/  FFMA R7, RZ, R7, R0 ;  /* 0x00000007ff077223 */ /* 0x000fe20000000000 */
[C---:B------:R-:W-:Y:S01]  /*18b0*/  SHF.L.U64.HI R11, R4.reuse, 0x3, R11 ;  /* 0x00000003040b7819 */ /* 0x040fe2000001020b */
[----:B------:R-:W-:Y:S02]  /*18c0*/  IMAD.SHL.U32 R10, R4, 0x8, RZ ;  /* 0x00000008040a7824 */ /* 0x000fe400078e00ff */
[----:B------:R-:W-:Y:S01]  /*18d0*/  FADD R9, R2, R9 ;  /* 0x0000000902097221 */ /* 0x000fe20000000000 */
[----:B------:R-:W-:Y:S01]  /*18e0*/  FFMA R0, RZ, R5, RZ ;  /* 0x00000005ff007223 */ /* 0x000fe200000000ff */
[--C-:B------:R-:W-:Y:S01]  /*18f0*/  FADD R4, RZ, -R5.reuse ;  /* 0x80000005ff047221 */ /* 0x100fe20000000000 */
[----:B------:R-:W-:Y:S01]  /*1900*/  FADD R8, RZ, R5 ;  /* 0x00000005ff087221 */ /* 0x000fe20000000000 */
[----:B------:R-:W-:Y:S01]  /*1910*/  FFMA R13, RZ, R3, RZ ;  /* 0x00000003ff0d7223 */ /* 0x000fe200000000ff */
[--C-:B------:R-:W-:Y:S01]  /*1920*/  FADD R12, R0, R7.reuse ;  /* 0x00000007000c7221 */ /* 0x100fe20000000000 */
[C---:B------:R-:W-:Y:S01]  /*1930*/  FADD R14, R9.reuse, R4 ;  /* 0x00000004090e7221 */ /* 0x040fe20000000000 */
[C---:B------:R-:W-:Y:S01]  /*1940*/  FADD R18, R9.reuse, R8 ;  /* 0x0000000809127221 */ /* 0x040fe20000000000 */
[-C--:B------:R-:W-:Y:S01]  /*1950*/  FFMA R2, RZ, R5.reuse, R6 ;  /* 0x00000005ff027223 */ /* 0x080fe20000000006 */
[----:B------:R-:W-:Y:S01]  /*1960*/  FADD R0, R9, R0 ;  /* 0x0000000009007221 */ /* 0x000fe20000000000 */
[C---:B0-----:R-:W-:Y:S01]  /*1970*/  IADD3 R4, P0, PT, R10.reuse, UR8, RZ ;  /* 0x000000080a047c10 */ /* 0x041fe2000ff1e0ff */
[----:B------:R-:W-:Y:S01]  /*1980*/  FFMA R16, RZ, R5, R7 ;  /* 0x00000005ff107223 */ /* 0x000fe20000000007 */
[C---:B------:R-:W-:Y:S01]  /*1990*/  IADD3 R6, P1, PT, R10.reuse, UR10, RZ ;  /* 0x0000000a0a067c10 */ /* 0x040fe2000ff3e0ff */
[C---:B------:R-:W-:Y:S01]  /*19a0*/  FADD R19, R13.reuse, R14 ;  /* 0x0000000e0d137221 */ /* 0x040fe20000000000 */
[C---:B-1----:R-:W-:Y:S01]  /*19b0*/  IADD3 R8, P2, PT, R10.reuse, UR12, RZ ;  /* 0x0000000c0a087c10 */ /* 0x042fe2000ff5e0ff */
[----:B------:R-:W-:Y:S01]  /*19c0*/  FADD R23, R13, R18 ;  /* 0x000000120d177221 */ /* 0x000fe20000000000 */
[----:B------:R-:W-:Y:S01]  /*19d0*/  IADD3 R10, P3, PT, R10, UR14, RZ ;  /* 0x0000000e0a0a7c10 */ /* 0x000fe2000ff7e0ff */
[----:B------:R-:W-:Y:S01]  /*19e0*/  FADD R15, R2, R3 ;  /* 0x00000003020f7221 */ /* 0x000fe20000000000 */
[C---:B------:R-:W-:Y:S01]  /*19f0*/  IADD3.X R5, PT, PT, R11.reuse, UR9, RZ, P0, !PT ;  /* 0x000000090b057c10 */ /* 0x040fe200087fe4ff */
[----:B------:R-:W-:Y:S01]  /*1a00*/  FADD R13, R0, R13 ;  /* 0x0000000d000d7221 */ /* 0x000fe20000000000 */
[C---:B------:R-:W-:Y:S01]  /*1a10*/  IADD3.X R7, PT, PT, R11.reuse, UR11, RZ, P1, !PT ;  /* 0x0000000b0b077c10 */ /* 0x040fe20008ffe4ff */
[-C--:B------:R-:W-:Y:S01]  /*1a20*/  FFMA R17, RZ, R3.reuse, R12 ;  /* 0x00000003ff117223 */ /* 0x080fe2000000000c */
[C---:B------:R-:W-:Y:S01]  /*1a30*/  IADD3.X R9, PT, PT, R11.reuse, UR13, RZ, P2, !PT ;  /* 0x0000000d0b097c10 */ /* 0x040fe200097fe4ff */
[-C--:B------:R-:W-:Y:S01]  /*1a40*/  FFMA R21, RZ, R3.reuse, R16 ;  /* 0x00000003ff157223 */ /* 0x080fe20000000010 */
[----:B------:R-:W-:Y:S01]  /*1a50*/  FADD R25, R2, -R3 ;  /* 0x8000000302197221 */ /* 0x000fe20000000000 */
[----:B------:R-:W-:Y:S01]  /*1a60*/  IADD3.X R11, PT, PT, R11, UR15, RZ, P3, !PT ;  /* 0x0000000f0b0b7c10 */ /* 0x000fe20009ffe4ff */
[----:B------:R-:W-:Y:S01]  /*1a70*/  FFMA R3, RZ, R3, R0 ;  /* 0x00000003ff037223 */ /* 0x000fe20000000000 */
[----:B------:R-:W-:Y:S04]  /*1a80*/  STG.E desc[UR4][R4.64], R15 ;  /* 0x0000000f04007986 */ /* 0x000fe8000c101904 */
[----:B------:R-:W-:Y:S04]  /*1a90*/  STG.E desc[UR4][R4.64+0x4], R13 ;  /* 0x0000040d04007986 */ /* 0x000fe8000c101904 */
[----:B------:R-:W-:Y:S04]  /*1aa0*/  STG.E desc[UR4][R6.64], R17 ;  /* 0x0000001106007986 */ /* 0x000fe8000c101904 */
[----:B------:R-:W-:Y:S04]  /*1ab0*/  STG.E desc[UR4][R6.64+0x4], R19 ;  /* 0x0000041306007986 */ /* 0x000fe8000c101904 */
[----:B------:R-:W-:Y:S04]  /*1ac0*/  STG.E desc[UR4][R8.64], R21 ;  /* 0x0000001508007986 */ /* 0x000fe8000c101904 */
[----:B------:R-:W-:Y:S04]  /*1ad0*/  STG.E desc[UR4][R8.64+0x4], R23 ;  /* 0x0000041708007986 */ /* 0x000fe8000c101904 */
[----:B------:R-:W-:Y:S04]  /*1ae0*/  STG.E desc[UR4][R10.64], R25 ;  /* 0x000000190a007986 */ /* 0x000fe8000c101904 */
[----:B------:R-:W-:Y:S01]  /*1af0*/  STG.E desc[UR4][R10.64+0x4], R3 ;  /* 0x000004030a007986 */ /* 0x000fe2000c101904 */
[----:B------:R-:W-:Y:S05]  /*1b00*/  EXIT ;  /* 0x000000000000794d */ /* 0x000fea0003800000 */
        .weak           $__internal_0_$__cuda_sm20_sqrt_rn_f32_slowpath
        .type           $__internal_0_$__cuda_sm20_sqrt_rn_f32_slowpath,@function
        .size           $__internal_0_$__cuda_sm20_sqrt_rn_f32_slowpath,($__internal_1_$__cuda_sm3x_div_rn_noftz_f32_slowpath - $__internal_0_$__cuda_sm20_sqrt_rn_f32_slowpath)
$__internal_0_$__cuda_sm20_sqrt_rn_f32_slowpath:
[----:B------:R-:W-:-:S13]  /*1b10*/  LOP3.LUT P0, RZ, R0, 0x7fffffff, RZ, 0xc0, !PT ;  /* 0x7fffffff00ff7812 */ /* 0x000fda000780c0ff */
[----:B------:R-:W-:Y:S01]  /*1b20*/  @!P0 IMAD.MOV.U32 R9, RZ, RZ, R0 ;  /* 0x000000ffff098224 */ /* 0x000fe200078e0000 */
[----:B------:R-:W-:Y:S06]  /*1b30*/  @!P0 BRA `(.L_x_22) ;  /* 0x0000000000408947 */ /* 0x000fec0003800000 */
[----:B------:R-:W-:-:S13]  /*1b40*/  FSETP.GEU.FTZ.AND P0, PT, R0, RZ, PT ;  /* 0x000000ff0000720b */ /* 0x000fda0003f1e000 */
[----:B------:R-:W-:Y:S01]  /*1b50*/  @!P0 IMAD.MOV.U32 R9, RZ, RZ, 0x7fffffff ;  /* 0x7fffffffff098424 */ /* 0x000fe200078e00ff */
[----:B------:R-:W-:Y:S06]  /*1b60*/  @!P0 BRA `(.L_x_22) ;  /* 0x0000000000348947 */ /* 0x000fec0003800000 */
[----:B------:R-:W-:-:S13]  /*1b70*/  FSETP.GTU.FTZ.AND P0, PT, |R0|, +INF , PT ;  /* 0x7f8000000000780b */ /* 0x000fda0003f1c200 */
[----:B------:R-:W-:Y:S01]  /*1b80*/  @P0 FADD.FTZ R9, R0, 1 ;  /* 0x3f80000000090421 */ /* 0x000fe20000010000 */
[----:B------:R-:W-:Y:S06]  /*1b90*/  @P0 BRA `(.L_x_22) ;  /* 0x0000000000280947 */ /* 0x000fec0003800000 */
[----:B------:R-:W-:-:S13]  /*1ba0*/  FSETP.NEU.FTZ.AND P0, PT, |R0|, +INF , PT ;  /* 0x7f8000000000780b */ /* 0x000fda0003f1d200 */
[----:B------:R-:W-:-:S04]  /*1bb0*/  @P0 FFMA R12, R0, 1.84467440737095516160e+19, RZ ;  /* 0x5f800000000c0823 */ /* 0x000fc800000000ff */
[----:B------:R-:W0:Y:S02]  /*1bc0*/  @P0 MUFU.RSQ R9, R12 ;  /* 0x0000000c00090308 */ /* 0x000e240000001400 */
[----:B0-----:R-:W-:Y:S01]  /*1bd0*/  @P0 FMUL.FTZ R15, R12, R9 ;  /* 0x000000090c0f0220 */ /* 0x001fe20000410000 */
[----:B------:R-:W-:Y:S01]  /*1be0*/  @P0 FMUL.FTZ R17, R9, 0.5 ;  /* 0x3f00000009110820 */ /* 0x000fe20000410000 */
[----:B------:R-:W-:Y:S02]  /*1bf0*/  @!P0 IMAD.MOV.U32 R9, RZ, RZ, R0 ;  /* 0x000000ffff098224 */ /* 0x000fe400078e0000 */
[----:B------:R-:W-:-:S04]  /*1c00*/  @P0 FADD.FTZ R16, -R15, -RZ ;  /* 0x800000ff0f100221 */ /* 0x000fc80000010100 */
[----:B------:R-:W-:-:S04]  /*1c10*/  @P0 FFMA R16, R15, R16, R12 ;  /* 0x000000100f100223 */ /* 0x000fc8000000000c */
[----:B------:R-:W-:-:S04]  /*1c20*/  @P0 FFMA R16, R16, R17, R15 ;  /* 0x0000001110100223 */ /* 0x000fc8000000000f */
[----:B------:R-:W-:-:S07]  /*1c30*/  @P0 FMUL.FTZ R9, R16, 2.3283064365386962891e-10 ;  /* 0x2f80000010090820 */ /* 0x000fce0000410000 */
.L_x_22:
[----:B------:R-:W-:Y:S02]  /*1c40*/  IMAD.MOV.U32 R16, RZ, RZ, R18 ;  /* 0x000000ffff107224 */ /* 0x000fe400078e0012 */
[----:B------:R-:W-:-:S04]  /*1c50*/  IMAD.MOV.U32 R17, RZ, RZ, 0x0 ;  /* 0x00000000ff117424 */ /* 0x000fc800078e00ff */
[----:B------:R-:W-:Y:S05]  /*1c60*/  RET.REL.NODEC R16 `(_Z18initialize_latticeP7ComplexS0_S0_S0_P17curandStateXORWOWif) ;  /* 0xffffffe010e47950 */ /* 0x000fea0003c3ffff */
        .weak           $__internal_1_$__cuda_sm3x_div_rn_noftz_f32_slowpath
        .type           $__internal_1_$__cuda_sm3x_div_rn_noftz_f32_slowpath,@function
        .size           $__internal_1_$__cuda_sm3x_div_rn_noftz_f32_slowpath,(.L_x_36 - $__internal_1_$__cuda_sm3x_div_rn_noftz_f32_slowpath)
$__internal_1_$__cuda_sm3x_div_rn_noftz_f32_slowpath:
[----:B------:R-:W-:Y:S01]  /*1c70*/  SHF.R.U32.HI R11, RZ, 0x17, R3 ;  /* 0x00000017ff0b7819 */ /* 0x000fe20000011603 */
[----:B------:R-:W-:Y:S01]  /*1c80*/  BSSY.RECONVERGENT B1, `(.L_x_23) ;  /* 0x0000062000017945 */ /* 0x000fe20003800200 */
[----:B------:R-:W-:Y:S02]  /*1c90*/  SHF.R.U32.HI R10, RZ, 0x17, R2 ;  /* 0x00000017ff0a7819 */ /* 0x000fe40000011602 */
[----:B------:R-:W-:Y:S02]  /*1ca0*/  LOP3.LUT R11, R11, 0xff, RZ, 0xc0, !PT ;  /* 0x000000ff0b0b7812 */ /* 0x000fe400078ec0ff */
[----:B------:R-:W-:-:S03]  /*1cb0*/  LOP3.LUT R14, R10, 0xff, RZ, 0xc0, !PT ;  /* 0x000000ff0a0e7812 */ /* 0x000fc600078ec0ff */
[----:B------:R-:W-:Y:S02]  /*1cc0*/  VIADD R13, R11, 0xffffffff ;  /* 0xffffffff0b0d7836 */ /* 0x000fe40000000000 */
[----:B------:R-:W-:-:S03]  /*1cd0*/  VIADD R12, R14, 0xffffffff ;  /* 0xffffffff0e0c7836 */ /* 0x000fc60000000000 */
[----:B------:R-:W-:-:S04]  /*1ce0*/  ISETP.GT.U32.AND P0, PT, R13, 0xfd, PT ;  /* 0x000000fd0d00780c */ /* 0x000fc80003f04070 */
[----:B------:R-:W-:-:S13]  /*1cf0*/  ISETP.GT.U32.OR P0, PT, R12, 0xfd, P0 ;  /* 0x000000fd0c00780c */ /* 0x000fda0000704470 */
[----:B------:R-:W-:Y:S01]  /*1d00*/  @!P0 IMAD.MOV.U32 R10, RZ, RZ, RZ ;  /* 0x000000ffff0a8224 */ /* 0x000fe200078e00ff */
[----:B------:R-:W-:Y:S06]  /*1d10*/  @!P0 BRA `(.L_x_24) ;  /* 0x00000000005c8947 */ /* 0x000fec0003800000 */
[----:B------:R-:W-:Y:S02]  /*1d20*/  FSETP.GTU.FTZ.AND P0, PT, |R2|, +INF , PT ;  /* 0x7f8000000200780b */ /* 0x000fe40003f1c200 */
[----:B------:R-:W-:-:S04]  /*1d30*/  FSETP.GTU.FTZ.AND P1, PT, |R3|, +INF , PT ;  /* 0x7f8000000300780b */ /* 0x000fc80003f3c200 */
[----:B------:R-:W-:-:S13]  /*1d40*/  PLOP3.LUT P0, PT, P0, P1, PT, 0xf8, 0x8f ;  /* 0x00000000008f781c */ /* 0x000fda0000703f70 */
[----:B------:R-:W-:Y:S05]  /*1d50*/  @P0 BRA `(.L_x_25) ;  /* 0x00000004004c0947 */ /* 0x000fea0003800000 */
[----:B------:R-:W-:-:S13]  /*1d60*/  LOP3.LUT P0, RZ, R3, 0x7fffffff, R2, 0xc8, !PT ;  /* 0x7fffffff03ff7812 */ /* 0x000fda000780c802 */
[----:B------:R-:W-:Y:S05]  /*1d70*/  @!P0 BRA `(.L_x_26) ;  /* 0x00000004003c8947 */ /* 0x000fea0003800000 */
[C---:B------:R-:W-:Y:S02]  /*1d80*/  FSETP.NEU.FTZ.AND P0, PT, |R2|.reuse, +INF , PT ;  /* 0x7f8000000200780b */ /* 0x040fe40003f1d200 */
[----:B------:R-:W-:Y:S02]  /*1d90*/  FSETP.NEU.FTZ.AND P2, PT, |R3|, +INF , PT ;  /* 0x7f8000000300780b */ /* 0x000fe40003f5d200 */
[----:B------:R-:W-:-:S11]  /*1da0*/  FSETP.NEU.FTZ.AND P1, PT, |R2|, +INF , PT ;  /* 0x7f8000000200780b */ /* 0x000fd60003f3d200 */
[----:B------:R-:W-:Y:S05]  /*1db0*/  @!P2 BRA !P0, `(.L_x_26) ;  /* 0x00000004002ca947 */ /* 0x000fea0004000000 */
[----:B------:R-:W-:-:S04]  /*1dc0*/  LOP3.LUT P0, RZ, R2, 0x7fffffff, RZ, 0xc0, !PT ;  /* 0x7fffffff02ff7812 */ /* 0x000fc8000780c0ff */
[----:B------:R-:W-:-:S13]  /*1dd0*/  PLOP3.LUT P0, PT, P2, P0, PT, 0x2f, 0xf2 ;  /* 0x0000000000f2781c */ /* 0x000fda0001700577 */
[----:B------:R-:W-:Y:S05]  /*1de0*/  @P0 BRA `(.L_x_27) ;  /* 0x0000000400180947 */ /* 0x000fea0003800000 */
[----:B------:R-:W-:-:S04]  /*1df0*/  LOP3.LUT P0, RZ, R3, 0x7fffffff, RZ, 0xc0, !PT ;  /* 0x7fffffff03ff7812 */ /* 0x000fc8000780c0ff */
[----:B------:R-:W-:-:S13]  /*1e00*/  PLOP3.LUT P0, PT, P1, P0, PT, 0x2f, 0xf2 ;  /* 0x0000000000f2781c */ /* 0x000fda0000f00577 */
[----:B------:R-:W-:Y:S05]  /*1e10*/  @P0 BRA `(.L_x_28) ;  /* 0x0000000400000947 */ /* 0x000fea0003800000 */
[----:B------:R-:W-:Y:S02]  /*1e20*/  ISETP.GE.AND P0, PT, R12, RZ, PT ;  /* 0x000000ff0c00720c */ /* 0x000fe40003f06270 */
[----:B------:R-:W-:-:S11]  /*1e30*/  ISETP.GE.AND P1, PT, R13, RZ, PT ;  /* 0x000000ff0d00720c */ /* 0x000fd60003f26270 */
[----:B------:R-:W-:Y:S02]  /*1e40*/  @P0 IMAD.MOV.U32 R10, RZ, RZ, RZ ;  /* 0x000000ffff0a0224 */ /* 0x000fe400078e00ff */
[----:B------:R-:W-:Y:S01]  /*1e50*/  @!P0 FFMA R2, R2, 1.84467440737095516160e+19, RZ ;  /* 0x5f80000002028823 */ /* 0x000fe200000000ff */
[----:B------:R-:W-:Y:S02]  /*1e60*/  @!P0 IMAD.MOV.U32 R10, RZ, RZ, -0x40 ;  /* 0xffffffc0ff0a8424 */ /* 0x000fe400078e00ff */
[----:B------:R-:W-:Y:S02]  /*1e70*/  @!P1 FFMA R3, R3, 1.84467440737095516160e+19, RZ ;  /* 0x5f80000003039823 */ /* 0x000fe400000000ff */
[----:B------:R-:W-:-:S07]  /*1e80*/  @!P1 VIADD R10, R10, 0x40 ;  /* 0x000000400a0a9836 */ /* 0x000fce0000000000 */
.L_x_24:
[----:B------:R-:W-:Y:S01]  /*1e90*/  LEA R12, R11, 0xc0800000, 0x17 ;  /* 0xc08000000b0c7811 */ /* 0x000fe200078eb8ff */
[----:B------:R-:W-:Y:S04]  /*1ea0*/  BSSY.RECONVERGENT B2, `(.L_x_29) ;  /* 0x0000036000027945 */ /* 0x000fe80003800200 */
[----:B------:R-:W-:Y:S02]  /*1eb0*/  IMAD.IADD R12, R3, 0x1, -R12 ;  /* 0x00000001030c7824 */ /* 0x000fe400078e0a0c */
[----:B------:R-:W-:Y:S02]  /*1ec0*/  VIADD R3, R14, 0xffffff81 ;  /* 0xffffff810e037836 */ /* 0x000fe40000000000 */
[----:B------:R-:W0:Y:S01]  /*1ed0*/  MUFU.RCP R13, R12 ;  /* 0x0000000c000d7308 */ /* 0x000e220000001000 */
[----:B------:R-:W-:Y:S01]  /*1ee0*/  FADD.FTZ R15, -R12, -RZ ;  /* 0x800000ff0c0f7221 */ /* 0x000fe20000010100 */
[C---:B------:R-:W-:Y:S01]  /*1ef0*/  IMAD R2, R3.reuse, -0x800000, R2 ;  /* 0xff80000003027824 */ /* 0x040fe200078e0202 */
[----:B------:R-:W-:-:S05]  /*1f00*/  IADD3 R11, PT, PT, R3, 0x7f, -R11 ;  /* 0x0000007f030b7810 */ /* 0x000fca0007ffe80b */
[----:B------:R-:W-:Y:S02]  /*1f10*/  IMAD.IADD R11, R11, 0x1, R10 ;  /* 0x000000010b0b7824 */ /* 0x000fe400078e020a */
[----:B0-----:R-:W-:-:S04]  /*1f20*/  FFMA R14, R13, R15, 1 ;  /* 0x3f8000000d0e7423 */ /* 0x001fc8000000000f */
[----:B------:R-:W-:-:S04]  /*1f30*/  FFMA R16, R13, R14, R13 ;  /* 0x0000000e0d107223 */ /* 0x000fc8000000000d */
[----:B------:R-:W-:-:S04]  /*1f40*/  FFMA R13, R2, R16, RZ ;  /* 0x00000010020d7223 */ /* 0x000fc800000000ff */
[----:B------:R-:W-:-:S04]  /*1f50*/  FFMA R14, R15, R13, R2 ;  /* 0x0000000d0f0e7223 */ /* 0x000fc80000000002 */
[----:B------:R-:W-:-:S04]  /*1f60*/  FFMA R13, R16, R14, R13 ;  /* 0x0000000e100d7223 */ /* 0x000fc8000000000d */
[----:B------:R-:W-:-:S04]  /*1f70*/  FFMA R14, R15, R13, R2 ;  /* 0x0000000d0f0e7223 */ /* 0x000fc80000000002 */
[----:B------:R-:W-:-:S05]  /*1f80*/  FFMA R2, R16, R14, R13 ;  /* 0x0000000e10027223 */ /* 0x000fca000000000d */
[----:B------:R-:W-:-:S04]  /*1f90*/  SHF.R.U32.HI R3, RZ, 0x17, R2 ;  /* 0x00000017ff037819 */ /* 0x000fc80000011602 */
[----:B------:R-:W-:-:S05]  /*1fa0*/  LOP3.LUT R3, R3, 0xff, RZ, 0xc0, !PT ;  /* 0x000000ff03037812 */ /* 0x000fca00078ec0ff */
[----:B------:R-:W-:-:S04]  /*1fb0*/  IMAD.IADD R15, R3, 0x1, R11 ;  /* 0x00000001030f7824 */ /* 0x000fc800078e020b */
[----:B------:R-:W-:-:S05]  /*1fc0*/  VIADD R3, R15, 0xffffffff ;  /* 0xffffffff0f037836 */ /* 0x000fca0000000000 */
[----:B------:R-:W-:-:S13]  /*1fd0*/  ISETP.GE.U32.AND P0, PT, R3, 0xfe, PT ;  /* 0x000000fe0300780c */ /* 0x000fda0003f06070 */
[----:B------:R-:W-:Y:S05]  /*1fe0*/  @!P0 BRA `(.L_x_30) ;  /* 0x0000000000808947 */ /* 0x000fea0003800000 */
[----:B------:R-:W-:-:S13]  /*1ff0*/  ISETP.GT.AND P0, PT, R15, 0xfe, PT ;  /* 0x000000fe0f00780c */ /* 0x000fda0003f04270 */
[----:B------:R-:W-:Y:S05]  /*2000*/  @P0 BRA `(.L_x_31) ;  /* 0x00000000006c0947 */ /* 0x000fea0003800000 */
[----:B------:R-:W-:-:S13]  /*2010*/  ISETP.GE.AND P0, PT, R15, 0x1, PT ;  /* 0x000000010f00780c */ /* 0x000fda0003f06270 */
[----:B------:R-:W-:Y:S05]  /*2020*/  @P0 BRA `(.L_x_32) ;  /* 0x0000000000740947 */ /* 0x000fea0003800000 */
[----:B------:R-:W-:Y:S02]  /*2030*/  ISETP.GE.AND P0, PT, R15, -0x18, PT ;  /* 0xffffffe80f00780c */ /* 0x000fe40003f06270 */
[----:B------:R-:W-:-:S11]  /*2040*/  LOP3.LUT R2, R2, 0x80000000, RZ, 0xc0, !PT ;  /* 0x8000000002027812 */ /* 0x000fd600078ec0ff */
[----:B------:R-:W-:Y:S05]  /*2050*/  @!P0 BRA `(.L_x_32) ;  /* 0x0000000000688947 */ /* 0x000fea0003800000 */
[CCC-:B------:R-:W-:Y:S01]  /*2060*/  FFMA.RZ R3, R16.reuse, R14.reuse, R13.reuse ;  /* 0x0000000e10037223 */ /* 0x1c0fe2000000c00d */
[C---:B------:R-:W-:Y:S02]  /*2070*/  VIADD R12, R15.reuse, 0x20 ;  /* 0x000000200f0c7836 */ /* 0x040fe40000000000 */
[CCC-:B------:R-:W-:Y:S01]  /*2080*/  FFMA.RM R10, R16.reuse, R14.reuse, R13.reuse ;  /* 0x0000000e100a7223 */ /* 0x1c0fe2000000400d */
[----:B------:R-:W-:Y:S02]  /*2090*/  ISETP.NE.AND P2, PT, R15, RZ, PT ;  /* 0x000000ff0f00720c */ /* 0x000fe40003f45270 */
[----:B------:R-:W-:Y:S01]  /*20a0*/  LOP3.LUT R11, R3, 0x7fffff, RZ, 0xc0, !PT ;  /* 0x007fffff030b7812 */ /* 0x000fe200078ec0ff */
[----:B------:R-:W-:Y:S01]  /*20b0*/  FFMA.RP R3, R16, R14, R13 ;  /* 0x0000000e10037223 */ /* 0x000fe2000000800d */
[----:B------:R-:W-:Y:S01]  /*20c0*/  IMAD.MOV R13, RZ, RZ, -R15 ;  /* 0x000000ffff0d7224 */ /* 0x000fe200078e0a0f */
[----:B------:R-:W-:Y:S02]  /*20d0*/  ISETP.NE.AND P1, PT, R15, RZ, PT ;  /* 0x000000ff0f00720c */ /* 0x000fe40003f25270 */
[----:B------:R-:W-:-:S02]  /*20e0*/  LOP3.LUT R11, R11, 0x800000, RZ, 0xfc, !PT ;  /* 0x008000000b0b7812 */ /* 0x000fc400078efcff */
[----:B------:R-:W-:Y:S02]  /*20f0*/  FSETP.NEU.FTZ.AND P0, PT, R3, R10, PT ;  /* 0x0000000a0300720b */ /* 0x000fe40003f1d000 */
[----:B------:R-:W-:Y:S02]  /*2100*/  SHF.L.U32 R12, R11, R12, RZ ;  /* 0x0000000c0b0c7219 */ /* 0x000fe400000006ff */
[----:B------:R-:W-:Y:S02]  /*2110*/  SEL R10, R13, RZ, P2 ;  /* 0x000000ff0d0a7207 */ /* 0x000fe40001000000 */
[----:B------:R-:W-:Y:S02]  /*2120*/  ISETP.NE.AND P1, PT, R12, RZ, P1 ;  /* 0x000000ff0c00720c */ /* 0x000fe40000f25270 */
[----:B------:R-:W-:Y:S02]  /*2130*/  SHF.R.U32.HI R10, RZ, R10, R11 ;  /* 0x0000000aff0a7219 */ /* 0x000fe4000001160b */
[----:B------:R-:W-:-:S02]  /*2140*/  PLOP3.LUT P0, PT, P0, P1, PT, 0xf8, 0x8f ;  /* 0x00000000008f781c */ /* 0x000fc40000703f70 */
[----:B------:R-:W-:Y:S02]  /*2150*/  SHF.R.U32.HI R12, RZ, 0x1, R10 ;  /* 0x00000001ff0c7819 */ /* 0x000fe4000001160a */
[----:B------:R-:W-:-:S04]  /*2160*/  SEL R3, RZ, 0x1, !P0 ;  /* 0x00000001ff037807 */ /* 0x000fc80004000000 */
[----:B------:R-:W-:-:S04]  /*2170*/  LOP3.LUT R3, R3, 0x1, R12, 0xf8, !PT ;  /* 0x0000000103037812 */ /* 0x000fc800078ef80c */
[----:B------:R-:W-:-:S05]  /*2180*/  LOP3.LUT R3, R3, R10, RZ, 0xc0, !PT ;  /* 0x0000000a03037212 */ /* 0x000fca00078ec0ff */
[----:B------:R-:W-:-:S05]  /*2190*/  IMAD.IADD R3, R12, 0x1, R3 ;  /* 0x000000010c037824 */ /* 0x000fca00078e0203 */
[----:B------:R-:W-:Y:S01]  /*21a0*/  LOP3.LUT R2, R3, R2, RZ, 0xfc, !PT ;  /* 0x0000000203027212 */ /* 0x000fe200078efcff */
[----:B------:R-:W-:Y:S06]  /*21b0*/  BRA `(.L_x_32) ;  /* 0x0000000000107947 */ /* 0x000fec0003800000 */
.L_x_31:
[----:B------:R-:W-:-:S04]  /*21c0*/  LOP3.LUT R2, R2, 0x80000000, RZ, 0xc0, !PT ;  /* 0x8000000002027812 */ /* 0x000fc800078ec0ff */
[----:B------:R-:W-:Y:S01]  /*21d0*/  LOP3.LUT R2, R2, 0x7f800000, RZ, 0xfc, !PT ;  /* 0x7f80000002027812 */ /* 0x000fe200078efcff */
[----:B------:R-:W-:Y:S06]  /*21e0*/  BRA `(.L_x_32) ;  /* 0x0000000000047947 */ /* 0x000fec0003800000 */
.L_x_30:
[----:B------:R-:W-:-:S07]  /*21f0*/  IMAD R2, R11, 0x800000, R2 ;  /* 0x008000000b027824 */ /* 0x000fce00078e0202 */
.L_x_32:
[----:B------:R-:W-:Y:S05]  /*2200*/  BSYNC.RECONVERGENT B2 ;  /* 0x0000000000027941 */ /* 0x000fea0003800200 */
.L_x_29:
[----:B------:R-:W-:Y:S05]  /*2210*/  BRA `(.L_x_33) ;  /* 0x0000000000207947 */ /* 0x000fea0003800000 */
.L_x_28:
[----:B------:R-:W-:-:S04]  /*2220*/  LOP3.LUT R2, R3, 0x80000000, R2, 0x48, !PT ;  /* 0x8000000003027812 */ /* 0x000fc800078e4802 */
[----:B------:R-:W-:Y:S01]  /*2230*/  LOP3.LUT R2, R2, 0x7f800000, RZ, 0xfc, !PT ;  /* 0x7f80000002027812 */ /* 0x000fe200078efcff */
[----:B------:R-:W-:Y:S06]  /*2240*/  BRA `(.L_x_33) ;  /* 0x0000000000147947 */ /* 0x000fec0003800000 */
.L_x_27:
[----:B------:R-:W-:Y:S01]  /*2250*/  LOP3.LUT R2, R3, 0x80000000, R2, 0x48, !PT ;  /* 0x8000000003027812 */ /* 0x000fe200078e4802 */
[----:B------:R-:W-:Y:S06]  /*2260*/  BRA `(.L_x_33) ;  /* 0x00000000000c7947 */ /* 0x000fec0003800000 */
.L_x_26:
[----:B------:R-:W0:Y:S01]  /*2270*/  MUFU.RSQ R2, -QNAN ;  /* 0xffc0000000027908 */ /* 0x000e220000001400 */
[----:B------:R-:W-:Y:S05]  /*2280*/  BRA `(.L_x_33) ;  /* 0x0000000000047947 */ /* 0x000fea0003800000 */
.L_x_25:
[----:B------:R-:W-:-:S07]  /*2290*/  FADD.FTZ R2, R2, R3 ;  /* 0x0000000302027221 */ /* 0x000fce0000010000 */
.L_x_33:
[----:B------:R-:W-:Y:S05]  /*22a0*/  BSYNC.RECONVERGENT B1 ;  /* 0x0000000000017941 */ /* 0x000fea0003800200 */
.L_x_23:
[----:B0-----:R-:W-:Y:S02]  /*22b0*/  IMAD.MOV.U32 R10, RZ, RZ, R2 ;  /* 0x000000ffff0a7224 */ /* 0x001fe400078e0002 */
[----:B------:R-:W-:Y:S02]  /*22c0*/  IMAD.MOV.U32 R2, RZ, RZ, R8 ;  /* 0x000000ffff027224 */ /* 0x000fe400078e0008 */
[----:B------:R-:W-:-:S04]  /*22d0*/  IMAD.MOV.U32 R3, RZ, RZ, 0x0 ;  /* 0x00000000ff037424 */ /* 0x000fc800078e00ff */
[----:B------:R-:W-:Y:S05]  /*22e0*/  RET.REL.NODEC R2 `(_Z18initialize_latticeP7ComplexS0_S0_S0_P17curandStateXORWOWif) ;  /* 0xffffffdc02447950 */ /* 0x000fea0003c3ffff */
.L_x_34:
        /* <DEDUP_REMOVED lines=9> */
.L_x_36:


//--------------------- .nv.global.init           --------------------------
	.section	.nv.global.init,"aw",@progbits
	.align	4
.nv.global.init:
	.type		mrg32k3aM1SubSeq,@object
	.size		mrg32k3aM1SubSeq,(mrg32k3aM2SubSeq - mrg32k3aM1SubSeq)
mrg32k3aM1SubSeq:
        /*0000*/ 	.byte	0x0b, 0xcc, 0xee, 0x04, 0x73, 0x29, 0x8b, 0x6f, 0xf6, 0x53, 0x03, 0xf6, 0x23, 0xf6, 0xea, 0xda
        /* <DEDUP_REMOVED lines=125> */
	.type		mrg32k3aM2SubSeq,@object
	.size		mrg32k3aM2SubSeq,(mrg32k3aM1 - mrg32k3aM2SubSeq)
mrg32k3aM2SubSeq:
        /* <DEDUP_REMOVED lines=126> */
	.type		mrg32k3aM1,@object
	.size		mrg32k3aM1,(mrg32k3aM1Seq - mrg32k3aM1)
mrg32k3aM1:
        /* <DEDUP_REMOVED lines=144> */
	.type		mrg32k3aM1Seq,@object
	.size		mrg32k3aM1Seq,(mrg32k3aM2 - mrg32k3aM1Seq)
mrg32k3aM1Seq:
        /* <DEDUP_REMOVED lines=144> */
	.type		mrg32k3aM2,@object
	.size		mrg32k3aM2,(mrg32k3aM2Seq - mrg32k3aM2)
mrg32k3aM2:
        /* <DEDUP_REMOVED lines=144> */
	.type		mrg32k3aM2Seq,@object
	.size		mrg32k3aM2Seq,(precalc_xorwow_matrix - mrg32k3aM2Seq)
mrg32k3aM2Seq:
        /* <DEDUP_REMOVED lines=144> */
	.type		precalc_xorwow_matrix,@object
	.size		precalc_xorwow_matrix,(precalc_xorwow_offset_matrix - precalc_xorwow_matrix)
precalc_xorwow_matrix:
        /* <DEDUP_REMOVED lines=6400> */
	.type		precalc_xorwow_offset_matrix,@object
	.size		precalc_xorwow_offset_matrix,(.L_1 - precalc_xorwow_offset_matrix)
precalc_xorwow_offset_matrix:
        /* <DEDUP_REMOVED lines=6400> */
.L_1:


//--------------------- .nv.shared.reserved.0     --------------------------
	.section	.nv.shared.reserved.0,"aw",@nobits
	.weak		__nv_reservedSMEM_offset_0_alias
	.size		__nv_reservedSMEM_offset_0_alias, 0, 64
	.other		__nv_reservedSMEM_offset_0_alias,@"STO_CUDA_RESERVED_SHARED STV_DEFAULT"
__nv_reservedSMEM_offset_0_alias:
	.zero		0
	.zero		64


//--------------------- .nv.constant0._Z21calculate_determinantP7ComplexS0_S0_S0_Pf --------------------------
	.section	.nv.constant0._Z21calculate_determinantP7ComplexS0_S0_S0_Pf,"a",@progbits
	.sectionflags	@""
	.align	4
.nv.constant0._Z21calculate_determinantP7ComplexS0_S0_S0_Pf:
	.zero		936


//--------------------- .nv.constant0._Z23calculate_wilson_actionP7ComplexS0_S0_S0_Pfiiii --------------------------
	.section	.nv.constant0._Z23calculate_wilson_actionP7ComplexS0_S0_S0_Pfiiii,"a",@progbits
	.sectionflags	@""
	.align	4
.nv.constant0._Z23calculate_wilson_actionP7ComplexS0_S0_S0_Pfiiii:
	.zero		952


//--------------------- .nv.constant0._Z18initialize_latticeP7ComplexS0_S0_S0_P17curandStateXORWOWif --------------------------
	.section	.nv.constant0._Z18initialize_latticeP7ComplexS0_S0_S0_P17curandStateXORWOWif,"a",@progbits
	.sectionflags	@""
	.align	4
.nv.constant0._Z18initialize_latticeP7ComplexS0_S0_S0_P17curandStateXORWOWif:
	.zero		944


//--------------------- SYMBOLS --------------------------

	.type		.nv.reservedSmem.offset0,@object
	.size		.nv.reservedSmem.offset0,0x4
